def matmul_kernel(
    a_ptr,
    b_ptr,
    c_ptr,
    M,
    N,
    K,
    stride_am,
    stride_ak,
    stride_bk,
    stride_bn,
    stride_cm,
    stride_cn,
    BLOCK_M: tl.constexpr,
    BLOCK_N: tl.constexpr,
    BLOCK_K: tl.constexpr,
    GROUP_M: tl.constexpr,
):
    pid = tl.program_id(axis=0)
    num_pid_m = tl.cdiv(M, BLOCK_M)
    num_pid_n = tl.cdiv(N, BLOCK_N)
    num_pid_in_group = GROUP_M * num_pid_n
    group_id = pid // num_pid_in_group
    first_pid_m = group_id * GROUP_M
    group_size_m = min(num_pid_m - first_pid_m, GROUP_M)
    pid_m = first_pid_m + ((pid % num_pid_in_group) % group_size_m)
    pid_n = (pid % num_pid_in_group) // group_size_m

    offs_am = (pid_m * BLOCK_M + tl.arange(0, BLOCK_M)) % M
    offs_bn = (pid_n * BLOCK_N + tl.arange(0, BLOCK_N)) % N
    offs_k = tl.arange(0, BLOCK_K)
    a_ptrs = a_ptr + offs_am[:, None] * stride_am + offs_k[None, :] * stride_ak
    b_ptrs = b_ptr + offs_k[:, None] * stride_bk + offs_bn[None, :] * stride_bn

    acc = tl.zeros((BLOCK_M, BLOCK_N), dtype=tl.float32)
    for kk in range(0, tl.cdiv(K, BLOCK_K)):
        a = tl.load(a_ptrs, mask=offs_k[None, :] < K - kk * BLOCK_K, other=0.0)
        b = tl.load(b_ptrs, mask=offs_k[:, None] < K - kk * BLOCK_K, other=0.0)
        acc = tl.dot(a, b, acc)
        a_ptrs += BLOCK_K * stride_ak
        b_ptrs += BLOCK_K * stride_bk

    c = acc.to(c_ptr.dtype.element_ty)
    offs_cm = pid_m * BLOCK_M + tl.arange(0, BLOCK_M)
    offs_cn = pid_n * BLOCK_N + tl.arange(0, BLOCK_N)
    c_ptrs = c_ptr + offs_cm[:, None] * stride_cm + offs_cn[None, :] * stride_cn
    mask = (offs_cm[:, None] < M) & (offs_cn[None, :] < N)
    tl.store(c_ptrs, c, mask=mask)

# config = {"BLOCK_K": 64, "BLOCK_M": 64, "BLOCK_N": 64, "GROUP_M": 1, "arch": "sm_90", "dtype": "fp16", "num_ctas": 1, "num_stages": 3, "num_warps": 4}
# arch = sm_90


// ===== COMPILED SASS (sm_90a) =====

	.target	sm_90a

	.elftype	@"ET_EXEC"


//--------------------- .note.nv.tkinfo           --------------------------
	.section	.note.nv.tkinfo,"",@"SHT_NOTE"
	.sectionflags	@"SHF_NOTE_NV_TKINFO"
	.tkinfo
        /*0018*/ 	.word	0x00000002
        /*0030*/ 	.string	""
        /*0030*/ 	.string	"ptxas"
        /*0030*/ 	.string	"Cuda compilation tools, release 13.0, V13.0.88"
        /*0030*/ 	.string	"Build cuda_13.0.r13.0/compiler.36424714_0"
        /*0030*/ 	.string	"-v  -suppress-debug-info  -lineinfo  -arch sm_90a "



//--------------------- .note.nv.cuinfo           --------------------------
	.section	.note.nv.cuinfo,"",@"SHT_NOTE"
	.sectionflags	@"SHF_NOTE_NV_CUINFO"
        /*0018*/ 	.short	0x0002
        /*001a*/ 	.short	0x005a
        /*001c*/ 	.short	0x0082
	.zero		2


//--------------------- .nv.info                  --------------------------
	.section	.nv.info,"",@"SHT_CUDA_INFO"
	.align	4


	//----- nvinfo : EIATTR_REGCOUNT
	.align		4
        /*0000*/ 	.byte	0x04, 0x2f
        /*0002*/ 	.short	(.L_1 - .L_0)
	.align		4
.L_0:
        /*0004*/ 	.word	index@(matmul_kernel)
        /*0008*/ 	.word	0x000000fe


	//----- nvinfo : EIATTR_FRAME_SIZE
	.align		4
.L_1:
        /*000c*/ 	.byte	0x04, 0x11
        /*000e*/ 	.short	(.L_3 - .L_2)
	.align		4
.L_2:
        /*0010*/ 	.word	index@(matmul_kernel)
        /*0014*/ 	.word	0x00000000


	//----- nvinfo : EIATTR_MIN_STACK_SIZE
	.align		4
.L_3:
        /*0018*/ 	.byte	0x04, 0x12
        /*001a*/ 	.short	(.L_5 - .L_4)
	.align		4
.L_4:
        /*001c*/ 	.word	index@(matmul_kernel)
        /*0020*/ 	.word	0x00000000
.L_5:


//--------------------- .nv.compat                --------------------------
	.section	.nv.compat,"",@"SHT_CUDA_COMPAT_INFO"
	.align	4
        /*0000*/ 	.byte	0x02, 0x09, 0x01, 0x00, 0x02, 0x02, 0x04, 0x00, 0x02, 0x05, 0x05, 0x00, 0x03, 0x07, 0x01, 0x01
        /*0010*/ 	.byte	0x02, 0x03, 0x00, 0x00, 0x02, 0x06, 0x01, 0x00, 0x04, 0x0b, 0x08, 0x00, 0x00, 0x00, 0x00, 0x00
        /*0020*/ 	.byte	0x00, 0x00, 0x00, 0x00


//--------------------- .nv.info.matmul_kernel    --------------------------
	.section	.nv.info.matmul_kernel,"",@"SHT_CUDA_INFO"
	.sectionflags	@""
	.align	4


	//----- nvinfo : EIATTR_CUDA_API_VERSION
	.align		4
        /*0000*/ 	.byte	0x04, 0x37
        /*0002*/ 	.short	(.L_7 - .L_6)
.L_6:
        /*0004*/ 	.word	0x00000082


	//----- nvinfo : EIATTR_KPARAM_INFO
	.align		4
.L_7:
        /*0008*/ 	.byte	0x04, 0x17
        /*000a*/ 	.short	(.L_9 - .L_8)
.L_8:
        /*000c*/ 	.word	0x00000000
        /*0010*/ 	.short	0x000d
        /*0012*/ 	.short	0x0048
        /*0014*/ 	.byte	0x00, 0xf4, 0x21, 0x00


	//----- nvinfo : EIATTR_KPARAM_INFO
	.align		4
.L_9:
        /*0018*/ 	.byte	0x04, 0x17
        /*001a*/ 	.short	(.L_11 - .L_10)
.L_10:
        /*001c*/ 	.word	0x00000000
        /*0020*/ 	.short	0x000c
        /*0022*/ 	.short	0x0040
        /*0024*/ 	.byte	0x00, 0xf4, 0x21, 0x00


	//----- nvinfo : EIATTR_KPARAM_INFO
	.align		4
.L_11:
        /*0028*/ 	.byte	0x04, 0x17
        /*002a*/ 	.short	(.L_13 - .L_12)
.L_12:
        /*002c*/ 	.word	0x00000000
        /*0030*/ 	.short	0x000b
        /*0032*/ 	.short	0x0038
        /*0034*/ 	.byte	0x00, 0xf0, 0x11, 0x00


	//----- nvinfo : EIATTR_KPARAM_INFO
	.align		4
.L_13:
        /*0038*/ 	.byte	0x04, 0x17
        /*003a*/ 	.short	(.L_15 - .L_14)
.L_14:
        /*003c*/ 	.word	0x00000000
        /*0040*/ 	.short	0x000a
        /*0042*/ 	.short	0x0034
        /*0044*/ 	.byte	0x00, 0xf0, 0x11, 0x00


	//----- nvinfo : EIATTR_KPARAM_INFO
	.align		4
.L_15:
        /*0048*/ 	.byte	0x04, 0x17
        /*004a*/ 	.short	(.L_17 - .L_16)
.L_16:
        /*004c*/ 	.word	0x00000000
        /*0050*/ 	.short	0x0009
        /*0052*/ 	.short	0x0030
        /*0054*/ 	.byte	0x00, 0xf0, 0x11, 0x00


	//----- nvinfo : EIATTR_KPARAM_INFO
	.align		4
.L_17:
        /*0058*/ 	.byte	0x04, 0x17
        /*005a*/ 	.short	(.L_19 - .L_18)
.L_18:
        /*005c*/ 	.word	0x00000000
        /*0060*/ 	.short	0x0008
        /*0062*/ 	.short	0x002c
        /*0064*/ 	.byte	0x00, 0xf0, 0x11, 0x00


	//----- nvinfo : EIATTR_KPARAM_INFO
	.align		4
.L_19:
        /*0068*/ 	.byte	0x04, 0x17
        /*006a*/ 	.short	(.L_21 - .L_20)
.L_20:
        /*006c*/ 	.word	0x00000000
        /*0070*/ 	.short	0x0007
        /*0072*/ 	.short	0x0028
        /*0074*/ 	.byte	0x00, 0xf0, 0x11, 0x00


	//----- nvinfo : EIATTR_KPARAM_INFO
	.align		4
.L_21:
        /*0078*/ 	.byte	0x04, 0x17
        /*007a*/ 	.short	(.L_23 - .L_22)
.L_22:
        /*007c*/ 	.word	0x00000000
        /*0080*/ 	.short	0x0006
        /*0082*/ 	.short	0x0024
        /*0084*/ 	.byte	0x00, 0xf0, 0x11, 0x00


	//----- nvinfo : EIATTR_KPARAM_INFO
	.align		4
.L_23:
        /*0088*/ 	.byte	0x04, 0x17
        /*008a*/ 	.short	(.L_25 - .L_24)
.L_24:
        /*008c*/ 	.word	0x00000000
        /*0090*/ 	.short	0x0005
        /*0092*/ 	.short	0x0020
        /*0094*/ 	.byte	0x00, 0xf0, 0x11, 0x00


	//----- nvinfo : EIATTR_KPARAM_INFO
	.align		4
.L_25:
        /*0098*/ 	.byte	0x04, 0x17
        /*009a*/ 	.short	(.L_27 - .L_26)
.L_26:
        /*009c*/ 	.word	0x00000000
        /*00a0*/ 	.short	0x0004
        /*00a2*/ 	.short	0x001c
        /*00a4*/ 	.byte	0x00, 0xf0, 0x11, 0x00


	//----- nvinfo : EIATTR_KPARAM_INFO
	.align		4
.L_27:
        /*00a8*/ 	.byte	0x04, 0x17
        /*00aa*/ 	.short	(.L_29 - .L_28)
.L_28:
        /*00ac*/ 	.word	0x00000000
        /*00b0*/ 	.short	0x0003
        /*00b2*/ 	.short	0x0018
        /*00b4*/ 	.byte	0x00, 0xf0, 0x11, 0x00


	//----- nvinfo : EIATTR_KPARAM_INFO
	.align		4
.L_29:
        /*00b8*/ 	.byte	0x04, 0x17
        /*00ba*/ 	.short	(.L_31 - .L_30)
.L_30:
        /*00bc*/ 	.word	0x00000000
        /*00c0*/ 	.short	0x0002
        /*00c2*/ 	.short	0x0010
        /*00c4*/ 	.byte	0x00, 0xf4, 0x21, 0x00


	//----- nvinfo : EIATTR_KPARAM_INFO
	.align		4
.L_31:
        /*00c8*/ 	.byte	0x04, 0x17
        /*00ca*/ 	.short	(.L_33 - .L_32)
.L_32:
        /*00cc*/ 	.word	0x00000000
        /*00d0*/ 	.short	0x0001
        /*00d2*/ 	.short	0x0008
        /*00d4*/ 	.byte	0x00, 0xf4, 0x21, 0x00


	//----- nvinfo : EIATTR_KPARAM_INFO
	.align		4
.L_33:
        /*00d8*/ 	.byte	0x04, 0x17
        /*00da*/ 	.short	(.L_35 - .L_34)
.L_34:
        /*00dc*/ 	.word	0x00000000
        /*00e0*/ 	.short	0x0000
        /*00e2*/ 	.short	0x0000
        /*00e4*/ 	.byte	0x00, 0xf4, 0x21, 0x00


	//----- nvinfo : EIATTR_SPARSE_MMA_MASK
	.align		4
.L_35:
        /*00e8*/ 	.byte	0x03, 0x50
        /*00ea*/ 	.short	0x0000


	//----- nvinfo : EIATTR_MAXREG_COUNT
	.align		4
        /*00ec*/ 	.byte	0x03, 0x1b
        /*00ee*/ 	.short	0x00ff


	//----- nvinfo : EIATTR_NUM_BARRIERS
	.align		4
        /*00f0*/ 	.byte	0x02, 0x4c
        /*00f2*/ 	.byte	0x01
	.zero		1


	//----- nvinfo : EIATTR_MERCURY_ISA_VERSION
	.align		4
        /*00f4*/ 	.byte	0x03, 0x5f
        /*00f6*/ 	.short	0x0101


	//----- nvinfo : EIATTR_EXIT_INSTR_OFFSETS
	.align		4
        /*00f8*/ 	.byte	0x04, 0x1c
        /*00fa*/ 	.short	(.L_37 - .L_36)


	//   ....[0]....
.L_36:
        /*00fc*/ 	.word	0x00005690


	//   ....[1]....
        /*0100*/ 	.word	0x000056c0


	//----- nvinfo : EIATTR_REQNTID
	.align		4
.L_37:
        /*0104*/ 	.byte	0x04, 0x10
        /*0106*/ 	.short	(.L_39 - .L_38)
.L_38:
        /*0108*/ 	.word	0x00000080
        /*010c*/ 	.word	0x00000001
        /*0110*/ 	.word	0x00000001


	//----- nvinfo : EIATTR_CBANK_PARAM_SIZE
	.align		4
.L_39:
        /*0114*/ 	.byte	0x03, 0x19
        /*0116*/ 	.short	0x0050


	//----- nvinfo : EIATTR_PARAM_CBANK
	.align		4
        /*0118*/ 	.byte	0x04, 0x0a
        /*011a*/ 	.short	(.L_41 - .L_40)
	.align		4
.L_40:
        /*011c*/ 	.word	index@(.nv.constant0.matmul_kernel)
        /*0120*/ 	.short	0x0210
        /*0122*/ 	.short	0x0050


	//----- nvinfo : EIATTR_SW_WAR
	.align		4
.L_41:
        /*0124*/ 	.byte	0x04, 0x36
        /*0126*/ 	.short	(.L_43 - .L_42)
.L_42:
        /*0128*/ 	.word	0x00000008
.L_43:


//--------------------- .nv.callgraph             --------------------------
	.section	.nv.callgraph,"",@"SHT_CUDA_CALLGRAPH"
	.align	4
	.sectionentsize	8
	.align		4
        /*0000*/ 	.word	0x00000000
	.align		4
        /*0004*/ 	.word	0xffffffff
	.align		4
        /*0008*/ 	.word	0x00000000
	.align		4
        /*000c*/ 	.word	0xfffffffe
	.align		4
        /*0010*/ 	.word	0x00000000
	.align		4
        /*0014*/ 	.word	0xfffffffd
	.align		4
        /*0018*/ 	.word	0x00000000
	.align		4
        /*001c*/ 	.word	0xfffffffc


//--------------------- .text.matmul_kernel       --------------------------
	.section	.text.matmul_kernel,"ax",@progbits
	.align	128
        .global         matmul_kernel
        .type           matmul_kernel,@function
        .size           matmul_kernel,(.L_x_3 - matmul_kernel)
        .other          matmul_kernel,@"STO_CUDA_ENTRY STV_DEFAULT"
matmul_kernel:
.text.matmul_kernel:
[----:B------:R-:W-:Y:S08]  /*0000*/  LDC R1, c[0x0][0x28] ;  /* 0x00000a00ff017b82 */ /* 0x000ff00000000800 */
[----:B------:R-:W0:Y:S01]  /*0010*/  LDC.64 R44, c[0x0][0x228] ;  /* 0x00008a00ff2c7b82 */ /* 0x000e220000000a00 */
[----:B------:R-:W1:Y:S01]  /*0020*/  S2R R5, SR_CTAID.X ;  /* 0x0000000000057919 */ /* 0x000e620000002500 */
[----:B------:R-:W-:Y:S01]  /*0030*/  UMOV UR4, 0x400 ;  /* 0x0000040000047882 */ /* 0x000fe20000000000 */
[----:B------:R-:W-:Y:S01]  /*0040*/  ULDC.64 UR14, c[0x0][0x208] ;  /* 0x00008200000e7ab9 */ /* 0x000fe20000000a00 */
[----:B------:R-:W-:Y:S01]  /*0050*/  CS2R R24, SRZ ;  /* 0x0000000000187805 */ /* 0x000fe2000001ff00 */
[----:B------:R-:W2:Y:S01]  /*0060*/  S2R R73, SR_TID.X ;  /* 0x0000000000497919 */ /* 0x000ea20000002100 */
[----:B------:R-:W-:-:S02]  /*0070*/  CS2R R26, SRZ ;  /* 0x00000000001a7805 */ /* 0x000fc4000001ff00 */
[----:B------:R-:W-:Y:S01]  /*0080*/  CS2R R36, SRZ ;  /* 0x0000000000247805 */ /* 0x000fe2000001ff00 */
[----:B------:R-:W3:Y:S01]  /*0090*/  LDC R174, c[0x0][0x230] ;  /* 0x00008c00ffae7b82 */ /* 0x000ee20000000800 */
[----:B------:R-:W-:Y:S02]  /*00a0*/  CS2R R38, SRZ ;  /* 0x0000000000267805 */ /* 0x000fe4000001ff00 */
[----:B------:R-:W-:Y:S02]  /*00b0*/  CS2R R40, SRZ ;  /* 0x0000000000287805 */ /* 0x000fe4000001ff00 */
[----:B------:R-:W-:Y:S02]  /*00c0*/  CS2R R42, SRZ ;  /* 0x00000000002a7805 */ /* 0x000fe4000001ff00 */
[----:B------:R-:W-:Y:S02]  /*00d0*/  CS2R R48, SRZ ;  /* 0x0000000000307805 */ /* 0x000fe4000001ff00 */
[----:B------:R-:W-:Y:S01]  /*00e0*/  CS2R R50, SRZ ;  /* 0x0000000000327805 */ /* 0x000fe2000001ff00 */
[----:B------:R-:W4:Y:S01]  /*00f0*/  S2UR UR12, SR_CgaCtaId ;  /* 0x00000000000c79c3 */ /* 0x000f220000008800 */
[----:B0-----:R-:W-:-:S05]  /*0100*/  VIADD R0, R45, 0x3f ;  /* 0x0000003f2d007836 */ /* 0x001fca0000000000 */
[----:B------:R-:W-:Y:S01]  /*0110*/  SHF.R.S32.HI R3, RZ, 0x1f, R0 ;  /* 0x0000001fff037819 */ /* 0x000fe20000011400 */
[----:B---3--:R-:W-:-:S03]  /*0120*/  VIADD R174, R174, 0x3f ;  /* 0x0000003faeae7836 */ /* 0x008fc60000000000 */
[----:B------:R-:W-:Y:S02]  /*0130*/  LEA.HI R3, R3, R0, RZ, 0x6 ;  /* 0x0000000003037211 */ /* 0x000fe400078f30ff */
[----:B-1----:R-:W-:Y:S02]  /*0140*/  IABS R8, R5 ;  /* 0x0000000500087213 */ /* 0x002fe40000000000 */
[----:B------:R-:W-:Y:S02]  /*0150*/  SHF.R.S32.HI R4, RZ, 0x6, R3 ;  /* 0x00000006ff047819 */ /* 0x000fe40000011403 */
[----:B--2---:R-:W-:Y:S01]  /*0160*/  SHF.R.U32.HI R72, RZ, 0x6, R73 ;  /* 0x00000006ff487819 */ /* 0x004fe20000011649 */
[----:B----4-:R-:W-:Y:S01]  /*0170*/  ULEA UR12, UR12, UR4, 0x18 ;  /* 0x000000040c0c7291 */ /* 0x010fe2000f8ec03f */
[-C--:B------:R-:W-:Y:S02]  /*0180*/  IABS R7, R4.reuse ;  /* 0x0000000400077213 */ /* 0x080fe40000000000 */
[----:B------:R-:W-:-:S02]  /*0190*/  IABS R10, R4 ;  /* 0x00000004000a7213 */ /* 0x000fc40000000000 */
[----:B------:R-:W0:Y:S01]  /*01a0*/  I2F.RP R0, R7 ;  /* 0x0000000700007306 */ /* 0x000e220000209400 */
[----:B------:R-:W-:Y:S02]  /*01b0*/  LOP3.LUT R71, R73, 0x3f, RZ, 0xc0, !PT ;  /* 0x0000003f49477812 */ /* 0x000fe400078ec0ff */
[----:B------:R-:W-:-:S05]  /*01c0*/  SGXT.U32 R72, R72, 0x1 ;  /* 0x000000014848781a */ /* 0x000fca0000000000 */
[----:B0-----:R-:W0:Y:S02]  /*01d0*/  MUFU.RCP R0, R0 ;  /* 0x0000000000007308 */ /* 0x001e240000001000 */
[----:B0-----:R-:W-:Y:S02]  /*01e0*/  VIADD R2, R0, 0xffffffe ;  /* 0x0ffffffe00027836 */ /* 0x001fe40000000000 */
[----:B------:R-:W-:-:S04]  /*01f0*/  IMAD.MOV R0, RZ, RZ, -R10 ;  /* 0x000000ffff007224 */ /* 0x000fc800078e0a0a */
[----:B------:R0:W1:Y:S02]  /*0200*/  F2I.FTZ.U32.TRUNC.NTZ R3, R2 ;  /* 0x0000000200037305 */ /* 0x000064000021f000 */
[----:B0-----:R-:W-:Y:S02]  /*0210*/  IMAD.MOV.U32 R2, RZ, RZ, RZ ;  /* 0x000000ffff027224 */ /* 0x001fe400078e00ff */
[----:B-1----:R-:W-:-:S04]  /*0220*/  IMAD.MOV R6, RZ, RZ, -R3 ;  /* 0x000000ffff067224 */ /* 0x002fc800078e0a03 */
[----:B------:R-:W-:Y:S02]  /*0230*/  IMAD R9, R6, R7, RZ ;  /* 0x0000000706097224 */ /* 0x000fe400078e02ff */
[----:B------:R-:W-:Y:S02]  /*0240*/  IMAD.MOV.U32 R6, RZ, RZ, R8 ;  /* 0x000000ffff067224 */ /* 0x000fe400078e0008 */
[----:B------:R-:W-:-:S06]  /*0250*/  IMAD.HI.U32 R3, R3, R9, R2 ;  /* 0x0000000903037227 */ /* 0x000fcc00078e0002 */
[----:B------:R-:W-:-:S04]  /*0260*/  IMAD.HI.U32 R3, R3, R6, RZ ;  /* 0x0000000603037227 */ /* 0x000fc800078e00ff */
[----:B------:R-:W-:-:S05]  /*0270*/  IMAD R0, R3, R0, R6 ;  /* 0x0000000003007224 */ /* 0x000fca00078e0206 */
[----:B------:R-:W-:-:S13]  /*0280*/  ISETP.GT.U32.AND P1, PT, R7, R0, PT ;  /* 0x000000000700720c */ /* 0x000fda0003f24070 */
[----:B------:R-:W-:Y:S02]  /*0290*/  @!P1 IMAD.IADD R0, R0, 0x1, -R7 ;  /* 0x0000000100009824 */ /* 0x000fe400078e0a07 */
[----:B------:R-:W-:Y:S01]  /*02a0*/  @!P1 VIADD R3, R3, 0x1 ;  /* 0x0000000103039836 */ /* 0x000fe20000000000 */
[----:B------:R-:W-:Y:S02]  /*02b0*/  ISETP.NE.AND P1, PT, R4, RZ, PT ;  /* 0x000000ff0400720c */ /* 0x000fe40003f25270 */
[----:B------:R-:W-:Y:S02]  /*02c0*/  ISETP.GE.U32.AND P0, PT, R0, R7, PT ;  /* 0x000000070000720c */ /* 0x000fe40003f06070 */
[----:B------:R-:W-:-:S04]  /*02d0*/  LOP3.LUT R0, R5, R4, RZ, 0x3c, !PT ;  /* 0x0000000405007212 */ /* 0x000fc800078e3cff */
[----:B------:R-:W-:Y:S01]  /*02e0*/  ISETP.GE.AND P2, PT, R0, RZ, PT ;  /* 0x000000ff0000720c */ /* 0x000fe20003f46270 */
[----:B------:R-:W-:-:S06]  /*02f0*/  VIADD R0, R44, 0x3f ;  /* 0x0000003f2c007836 */ /* 0x000fcc0000000000 */
[----:B------:R-:W-:-:S04]  /*0300*/  @P0 VIADD R3, R3, 0x1 ;  /* 0x0000000103030836 */ /* 0x000fc80000000000 */
[----:B------:R-:W-:Y:S01]  /*0310*/  IMAD.MOV.U32 R8, RZ, RZ, R3 ;  /* 0x000000ffff087224 */ /* 0x000fe200078e0003 */
[----:B------:R-:W-:-:S03]  /*0320*/  SHF.R.S32.HI R3, RZ, 0x1f, R0 ;  /* 0x0000001fff037819 */ /* 0x000fc60000011400 */
[----:B------:R-:W-:Y:S01]  /*0330*/  @!P2 IMAD.MOV R8, RZ, RZ, -R8 ;  /* 0x000000ffff08a224 */ /* 0x000fe200078e0a08 */
[----:B------:R-:W-:Y:S02]  /*0340*/  LEA.HI R3, R3, R0, RZ, 0x6 ;  /* 0x0000000003037211 */ /* 0x000fe400078f30ff */
[----:B------:R-:W-:-:S04]  /*0350*/  @!P1 LOP3.LUT R8, RZ, R4, RZ, 0x33, !PT ;  /* 0x00000004ff089212 */ /* 0x000fc800078e33ff */
[----:B------:R-:W-:Y:S01]  /*0360*/  LEA.HI.SX32 R3, R3, -R8, 0x1a ;  /* 0x8000000803037211 */ /* 0x000fe200078fd2ff */
[----:B------:R-:W-:-:S03]  /*0370*/  IMAD.MOV R6, RZ, RZ, -R8 ;  /* 0x000000ffff067224 */ /* 0x000fc600078e0a08 */
[----:B------:R-:W-:Y:S01]  /*0380*/  VIMNMX R9, R3, 0x1, PT ;  /* 0x0000000103097848 */ /* 0x000fe20003fe0100 */
[----:B------:R-:W-:-:S03]  /*0390*/  IMAD R6, R4, R6, R5 ;  /* 0x0000000604067224 */ /* 0x000fc600078e0205 */
[-C--:B------:R-:W-:Y:S02]  /*03a0*/  IABS R7, R9.reuse ;  /* 0x0000000900077213 */ /* 0x080fe40000000000 */
[----:B------:R-:W-:Y:S02]  /*03b0*/  IABS R11, R9 ;  /* 0x00000009000b7213 */ /* 0x000fe40000000000 */
[----:B------:R-:W0:Y:S08]  /*03c0*/  I2F.RP R0, R7 ;  /* 0x0000000700007306 */ /* 0x000e300000209400 */
[----:B0-----:R-:W0:Y:S02]  /*03d0*/  MUFU.RCP R0, R0 ;  /* 0x0000000000007308 */ /* 0x001e240000001000 */
[----:B0-----:R-:W-:-:S02]  /*03e0*/  VIADD R2, R0, 0xffffffe ;  /* 0x0ffffffe00027836 */ /* 0x001fc40000000000 */
[----:B------:R-:W-:-:S04]  /*03f0*/  IMAD.MOV R0, RZ, RZ, -R11 ;  /* 0x000000ffff007224 */ /* 0x000fc800078e0a0b */
[----:B------:R0:W1:Y:S02]  /*0400*/  F2I.FTZ.U32.TRUNC.NTZ R3, R2 ;  /* 0x0000000200037305 */ /* 0x000064000021f000 */
[----:B0-----:R-:W-:Y:S02]  /*0410*/  IMAD.MOV.U32 R2, RZ, RZ, RZ ;  /* 0x000000ffff027224 */ /* 0x001fe400078e00ff */
[----:B-1----:R-:W-:-:S04]  /*0420*/  IMAD.MOV R10, RZ, RZ, -R3 ;  /* 0x000000ffff0a7224 */ /* 0x002fc800078e0a03 */
[----:B------:R-:W-:Y:S01]  /*0430*/  IMAD.MOV.U32 R4, RZ, RZ, R10 ;  /* 0x000000ffff047224 */ /* 0x000fe200078e000a */
[----:B------:R-:W-:-:S03]  /*0440*/  IABS R10, R6 ;  /* 0x00000006000a7213 */ /* 0x000fc60000000000 */
        /* <DEDUP_REMOVED lines=11> */
[----:B------:R-:W-:-:S07]  /*0500*/  ISETP.GE.AND P2, PT, R0, RZ, PT ;  /* 0x000000ff0000720c */ /* 0x000fce0003f46270 */
[----:B------:R-:W-:Y:S01]  /*0510*/  @P0 VIADD R3, R3, 0x1 ;  /* 0x0000000103030836 */ /* 0x000fe20000000000 */
[----:B------:R-:W-:-:S05]  /*0520*/  ISETP.GE.AND P0, PT, R174, 0x40, PT ;  /* 0x00000040ae00780c */ /* 0x000fca0003f06270 */
[----:B------:R-:W-:Y:S01]  /*0530*/  @!P2 IMAD.MOV R3, RZ, RZ, -R3 ;  /* 0x000000ffff03a224 */ /* 0x000fe200078e0a03 */
[----:B------:R-:W-:-:S05]  /*0540*/  @!P1 LOP3.LUT R3, RZ, R9, RZ, 0x33, !PT ;  /* 0x00000009ff039212 */ /* 0x000fca00078e33ff */
[----:B------:R-:W-:Y:S02]  /*0550*/  IMAD.MOV R0, RZ, RZ, -R3 ;  /* 0x000000ffff007224 */ /* 0x000fe400078e0a03 */
[----:B------:R-:W-:Y:S02]  /*0560*/  IMAD.SHL.U32 R3, R3, 0x40, RZ ;  /* 0x0000004003037824 */ /* 0x000fe400078e00ff */
[----:B------:R-:W-:-:S03]  /*0570*/  IMAD R0, R9, R0, R6 ;  /* 0x0000000009007224 */ /* 0x000fc600078e0206 */
[C---:B------:R-:W-:Y:S01]  /*0580*/  LOP3.LUT R70, R3.reuse, R72, RZ, 0xfc, !PT ;  /* 0x0000004803467212 */ /* 0x040fe200078efcff */
[----:B------:R-:W-:Y:S01]  /*0590*/  IMAD.IADD R0, R8, 0x1, R0 ;  /* 0x0000000108007824 */ /* 0x000fe200078e0200 */
[C-C-:B------:R-:W-:Y:S02]  /*05a0*/  LOP3.LUT R69, R3.reuse, 0x2, R72.reuse, 0xfe, !PT ;  /* 0x0000000203457812 */ /* 0x140fe400078efe48 */
[C-C-:B------:R-:W-:Y:S01]  /*05b0*/  LOP3.LUT R68, R3.reuse, 0x4, R72.reuse, 0xfe, !PT ;  /* 0x0000000403447812 */ /* 0x140fe200078efe48 */
[----:B------:R-:W-:Y:S01]  /*05c0*/  IMAD R6, R0, 0x40, R71 ;  /* 0x0000004000067824 */ /* 0x000fe200078e0247 */
[C-C-:B------:R-:W-:Y:S02]  /*05d0*/  LOP3.LUT R67, R3.reuse, 0x6, R72.reuse, 0xfe, !PT ;  /* 0x0000000603437812 */ /* 0x140fe400078efe48 */
[C-C-:B------:R-:W-:Y:S02]  /*05e0*/  LOP3.LUT R66, R3.reuse, 0x8, R72.reuse, 0xfe, !PT ;  /* 0x0000000803427812 */ /* 0x140fe400078efe48 */
[----:B------:R-:W-:-:S02]  /*05f0*/  LOP3.LUT R65, R3, 0xa, R72, 0xfe, !PT ;  /* 0x0000000a03417812 */ /* 0x000fc400078efe48 */
[C-C-:B------:R-:W-:Y:S02]  /*0600*/  LOP3.LUT R64, R3.reuse, 0xc, R72.reuse, 0xfe, !PT ;  /* 0x0000000c03407812 */ /* 0x140fe400078efe48 */
[C-C-:B------:R-:W-:Y:S02]  /*0610*/  LOP3.LUT R63, R3.reuse, 0xe, R72.reuse, 0xfe, !PT ;  /* 0x0000000e033f7812 */ /* 0x140fe400078efe48 */
[C-C-:B------:R-:W-:Y:S02]  /*0620*/  LOP3.LUT R62, R3.reuse, 0x10, R72.reuse, 0xfe, !PT ;  /* 0x00000010033e7812 */ /* 0x140fe400078efe48 */
        /* <DEDUP_REMOVED lines=22> */
[----:B------:R-:W-:Y:S01]  /*0790*/  LOP3.LUT R7, R3, 0x3e, R72, 0xfe, !PT ;  /* 0x0000003e03077812 */ /* 0x000fe200078efe48 */
[----:B------:R-:W-:Y:S06]  /*07a0*/  @!P0 BRA `(.L_x_0) ;  /* 0x00000040007c8947 */ /* 0x000fec0003800000 */
[----:B------:R-:W-:Y:S01]  /*07b0*/  IABS R77, R45 ;  /* 0x0000002d004d7213 */ /* 0x000fe20000000000 */
[----:B------:R-:W-:Y:S01]  /*07c0*/  ULDC UR4, c[0x0][0x234] ;  /* 0x00008d0000047ab9 */ /* 0x000fe20000000800 */
[----:B------:R-:W-:Y:S01]  /*07d0*/  IABS R80, R44 ;  /* 0x0000002c00507213 */ /* 0x000fe20000000000 */
[----:B------:R-:W-:Y:S01]  /*07e0*/  ULDC.64 UR6, c[0x0][0x210] ;  /* 0x0000840000067ab9 */ /* 0x000fe20000000a00 */
[----:B------:R-:W0:Y:S01]  /*07f0*/  I2F.RP R0, R77 ;  /* 0x0000004d00007306 */ /* 0x000e220000209400 */
[----:B------:R-:W-:Y:S01]  /*0800*/  IABS R28, R9 ;  /* 0x00000009001c7213 */ /* 0x000fe20000000000 */
[----:B------:R-:W1:Y:S01]  /*0810*/  LDC R88, c[0x0][0x23c] ;  /* 0x00008f00ff587b82 */ /* 0x000e620000000800 */
[----:B------:R-:W-:Y:S01]  /*0820*/  IABS R29, R10 ;  /* 0x0000000a001d7213 */ /* 0x000fe20000000000 */
[----:B------:R-:W-:Y:S01]  /*0830*/  USHF.R.U32.HI UR13, URZ, 0x4, UR12 ;  /* 0x000000043f0d7899 */ /* 0x000fe2000801160c */
[----:B------:R-:W-:Y:S01]  /*0840*/  IABS R32, R12 ;  /* 0x0000000c00207213 */ /* 0x000fe20000000000 */
[----:B------:R-:W-:Y:S01]  /*0850*/  UMOV UR5, URZ ;  /* 0x0000003f00057c82 */ /* 0x000fe20008000000 */
[----:B------:R-:W-:Y:S01]  /*0860*/  IABS R34, R13 ;  /* 0x0000000d00227213 */ /* 0x000fe20000000000 */
[----:B------:R-:W2:Y:S01]  /*0870*/  I2F.RP R24, R80 ;  /* 0x0000005000187306 */ /* 0x000ea20000209400 */
[----:B------:R-:W-:Y:S01]  /*0880*/  IABS R30, R11 ;  /* 0x0000000b001e7213 */ /* 0x000fe20000000000 */
[----:B------:R-:W3:Y:S01]  /*0890*/  LDC R197, c[0x0][0x238] ;  /* 0x00008e00ffc57b82 */ /* 0x000ee20000000800 */
[----:B------:R-:W-:Y:S01]  /*08a0*/  IABS R36, R15 ;  /* 0x0000000f00247213 */ /* 0x000fe20000000000 */
[----:B------:R-:W-:Y:S01]  /*08b0*/  USGXT.U32 UR13, UR13, 0xe ;  /* 0x0000000e0d0d789a */ /* 0x000fe20008000000 */
[----:B------:R-:W-:Y:S01]  /*08c0*/  IABS R38, R17 ;  /* 0x0000001100267213 */ /* 0x000fe20000000000 */
[----:B------:R-:W-:Y:S01]  /*08d0*/  ULDC UR16, c[0x0][0x230] ;  /* 0x00008c0000107ab9 */ /* 0x000fe20000000800 */
[----:B------:R-:W-:Y:S01]  /*08e0*/  IABS R40, R18 ;  /* 0x0000001200287213 */ /* 0x000fe20000000000 */
[----:B0-----:R-:W0:Y:S01]  /*08f0*/  MUFU.RCP R0, R0 ;  /* 0x0000000000007308 */ /* 0x001e220000001000 */
[----:B------:R-:W-:Y:S01]  /*0900*/  IABS R35, R19 ;  /* 0x0000001300237213 */ /* 0x000fe20000000000 */
[----:B------:R-:W-:Y:S01]  /*0910*/  UIADD3 UR8, UP0, UR13, 0x80, URZ ;  /* 0x000000800d087890 */ /* 0x000fe2000ff1e03f */
[----:B------:R-:W-:-:S02]  /*0920*/  IABS R42, R22 ;  /* 0x00000016002a7213 */ /* 0x000fc40000000000 */
[----:B------:R-:W-:Y:S02]  /*0930*/  IABS R46, R23 ;  /* 0x00000017002e7213 */ /* 0x000fe40000000000 */
[----:B------:R-:W-:Y:S01]  /*0940*/  IABS R39, R56 ;  /* 0x0000003800277213 */ /* 0x000fe20000000000 */
[----:B--2---:R-:W2:Y:S01]  /*0950*/  MUFU.RCP R24, R24 ;  /* 0x0000001800187308 */ /* 0x004ea20000001000 */
[----:B------:R-:W-:Y:S01]  /*0960*/  IABS R48, R57 ;  /* 0x0000003900307213 */ /* 0x000fe20000000000 */
[----:B-1----:R-:W-:Y:S01]  /*0970*/  IMAD R87, R71, R88, RZ ;  /* 0x0000005847577224 */ /* 0x002fe200078e02ff */
[----:B------:R-:W-:Y:S01]  /*0980*/  IABS R50, R59 ;  /* 0x0000003b00327213 */ /* 0x000fe20000000000 */
[----:B------:R-:W-:Y:S01]  /*0990*/  IMAD.SHL.U32 R88, R88, 0x40, RZ ;  /* 0x0000004058587824 */ /* 0x000fe200078e00ff */
[----:B------:R-:W-:Y:S02]  /*09a0*/  IABS R54, R60 ;  /* 0x0000003c00367213 */ /* 0x000fe40000000000 */
[----:B------:R-:W-:Y:S01]  /*09b0*/  IABS R47, R61 ;  /* 0x0000003d002f7213 */ /* 0x000fe20000000000 */
[----:B0-----:R-:W-:Y:S01]  /*09c0*/  VIADD R2, R0, 0xffffffe ;  /* 0x0ffffffe00027836 */ /* 0x001fe20000000000 */
[----:B------:R-:W-:Y:S01]  /*09d0*/  IABS R76, R70 ;  /* 0x00000046004c7213 */ /* 0x000fe20000000000 */
[----:B---3--:R-:W-:Y:S01]  /*09e0*/  IMAD.SHL.U32 R107, R197, 0x40, RZ ;  /* 0x00000040c56b7824 */ /* 0x008fe200078e00ff */
[----:B------:R-:W-:Y:S01]  /*09f0*/  IABS R74, R64 ;  /* 0x00000040004a7213 */ /* 0x000fe20000000000 */
[----:B------:R0:W1:Y:S01]  /*0a00*/  F2I.FTZ.U32.TRUNC.NTZ R3, R2 ;  /* 0x0000000200037305 */ /* 0x000062000021f000 */
[----:B------:R-:W-:Y:S01]  /*0a10*/  IABS R53, R66 ;  /* 0x0000004200357213 */ /* 0x000fe20000000000 */
[----:B------:R-:W-:Y:S01]  /*0a20*/  IMAD R108, R72, R197, RZ ;  /* 0x000000c5486c7224 */ /* 0x000fe200078e02ff */
[----:B------:R-:W-:Y:S01]  /*0a30*/  IABS R78, R68 ;  /* 0x00000044004e7213 */ /* 0x000fe20000000000 */
[----:B--2---:R-:W-:Y:S01]  /*0a40*/  VIADD R4, R24, 0xffffffe ;  /* 0x0ffffffe18047836 */ /* 0x004fe20000000000 */
[----:B------:R-:W-:-:S02]  /*0a50*/  IABS R24, R7 ;  /* 0x0000000700187213 */ /* 0x000fc40000000000 */
[----:B------:R-:W-:Y:S01]  /*0a60*/  IABS R55, R6 ;  /* 0x0000000600377213 */ /* 0x000fe20000000000 */
[----:B------:R2:W3:Y:S01]  /*0a70*/  F2I.FTZ.U32.TRUNC.NTZ R5, R4 ;  /* 0x0000000400057305 */ /* 0x0004e2000021f000 */
[----:B0-----:R-:W-:Y:S01]  /*0a80*/  IMAD.MOV.U32 R2, RZ, RZ, RZ ;  /* 0x000000ffff027224 */ /* 0x001fe200078e00ff */
[C---:B------:R-:W-:Y:S02]  /*0a90*/  LOP3.LUT R89, R72.reuse, 0x24, RZ, 0xfc, !PT ;  /* 0x0000002448597812 */ /* 0x040fe400078efcff */
[C---:B------:R-:W-:Y:S02]  /*0aa0*/  LOP3.LUT R90, R72.reuse, 0x22, RZ, 0xfc, !PT ;  /* 0x00000022485a7812 */ /* 0x040fe400078efcff */
[C---:B------:R-:W-:Y:S01]  /*0ab0*/  LOP3.LUT R91, R72.reuse, 0x20, RZ, 0xfc, !PT ;  /* 0x00000020485b7812 */ /* 0x040fe200078efcff */
[--C-:B-1----:R-:W-:Y:S01]  /*0ac0*/  IMAD.MOV R26, RZ, RZ, -R3.reuse ;  /* 0x000000ffff1a7224 */ /* 0x102fe200078e0a03 */
[C---:B------:R-:W-:Y:S01]  /*0ad0*/  LOP3.LUT R92, R72.reuse, 0x1e, RZ, 0xfc, !PT ;  /* 0x0000001e485c7812 */ /* 0x040fe200078efcff */
[----:B--2---:R-:W-:Y:S01]  /*0ae0*/  IMAD.MOV.U32 R4, RZ, RZ, RZ ;  /* 0x000000ffff047224 */ /* 0x004fe200078e00ff */
[----:B------:R-:W-:Y:S01]  /*0af0*/  LOP3.LUT R93, R72, 0x1c, RZ, 0xfc, !PT ;  /* 0x0000001c485d7812 */ /* 0x000fe200078efcff */
[----:B------:R-:W-:Y:S01]  /*0b00*/  IMAD R25, R26, R77, RZ ;  /* 0x0000004d1a197224 */ /* 0x000fe200078e02ff */
[----:B------:R-:W-:Y:S01]  /*0b10*/  IABS R26, R8 ;  /* 0x00000008001a7213 */ /* 0x000fe20000000000 */
[----:B------:R-:W-:Y:S01]  /*0b20*/  IMAD R89, R89, R197, RZ ;  /* 0x000000c559597224 */ /* 0x000fe200078e02ff */
[C---:B------:R-:W-:Y:S01]  /*0b30*/  LOP3.LUT R94, R72.reuse, 0x1a, RZ, 0xfc, !PT ;  /* 0x0000001a485e7812 */ /* 0x040fe200078efcff */
[----:B------:R-:W-:Y:S01]  /*0b40*/  IMAD.HI.U32 R3, R3, R25, R2 ;  /* 0x0000001903037227 */ /* 0x000fe200078e0002 */
[----:B------:R-:W-:-:S02]  /*0b50*/  LOP3.LUT R95, R72, 0x18, RZ, 0xfc, !PT ;  /* 0x00000018485f7812 */ /* 0x000fc400078efcff */
[C---:B------:R-:W-:Y:S01]  /*0b60*/  LOP3.LUT R96, R72.reuse, 0x16, RZ, 0xfc, !PT ;  /* 0x0000001648607812 */ /* 0x040fe200078efcff */
[----:B---3--:R-:W-:Y:S01]  /*0b70*/  IMAD.MOV R27, RZ, RZ, -R5 ;  /* 0x000000ffff1b7224 */ /* 0x008fe200078e0a05 */
[C---:B------:R-:W-:Y:S01]  /*0b80*/  LOP3.LUT R97, R72.reuse, 0x14, RZ, 0xfc, !PT ;  /* 0x0000001448617812 */ /* 0x040fe200078efcff */
[C---:B------:R-:W-:Y:S01]  /*0b90*/  IMAD.HI.U32 R0, R3.reuse, R24, RZ ;  /* 0x0000001803007227 */ /* 0x040fe200078e00ff */
[C---:B------:R-:W-:Y:S02]  /*0ba0*/  LOP3.LUT R98, R72.reuse, 0x12, RZ, 0xfc, !PT ;  /* 0x0000001248627812 */ /* 0x040fe400078efcff */
[C---:B------:R-:W-:Y:S01]  /*0bb0*/  LOP3.LUT R99, R72.reuse, 0x10, RZ, 0xfc, !PT ;  /* 0x0000001048637812 */ /* 0x040fe200078efcff */
[----:B------:R-:W-:Y:S01]  /*0bc0*/  IMAD.HI.U32 R2, R3, R26, RZ ;  /* 0x0000001a03027227 */ /* 0x000fe200078e00ff */
[C---:B------:R-:W-:Y:S02]  /*0bd0*/  LOP3.LUT R100, R72.reuse, 0xe, RZ, 0xfc, !PT ;  /* 0x0000000e48647812 */ /* 0x040fe400078efcff */
[C---:B------:R-:W-:Y:S01]  /*0be0*/  LOP3.LUT R101, R72.reuse, 0xc, RZ, 0xfc, !PT ;  /* 0x0000000c48657812 */ /* 0x040fe200078efcff */
[----:B------:R-:W-:Y:S01]  /*0bf0*/  IMAD.MOV R0, RZ, RZ, -R0 ;  /* 0x000000ffff007224 */ /* 0x000fe200078e0a00 */
[C---:B------:R-:W-:Y:S01]  /*0c00*/  LOP3.LUT R102, R72.reuse, 0xa, RZ, 0xfc, !PT ;  /* 0x0000000a48667812 */ /* 0x040fe200078efcff */
[----:B------:R-:W-:Y:S01]  /*0c10*/  IMAD.MOV R25, RZ, RZ, -R2 ;  /* 0x000000ffff197224 */ /* 0x000fe200078e0a02 */
[C---:B------:R-:W-:Y:S01]  /*0c20*/  LOP3.LUT R103, R72.reuse, 0x8, RZ, 0xfc, !PT ;  /* 0x0000000848677812 */ /* 0x040fe200078efcff */
[----:B------:R-:W-:Y:S01]  /*0c30*/  IMAD R2, R77, R0, R24 ;  /* 0x000000004d027224 */ /* 0x000fe200078e0218 */
[C---:B------:R-:W-:Y:S01]  /*0c40*/  LOP3.LUT R104, R72.reuse, 0x6, RZ, 0xfc, !PT ;  /* 0x0000000648687812 */ /* 0x040fe200078efcff */
[----:B------:R-:W-:Y:S01]  /*0c50*/  IMAD R27, R27, R80, RZ ;  /* 0x000000501b1b7224 */ /* 0x000fe200078e02ff */
[C---:B------:R-:W-:Y:S01]  /*0c60*/  LOP3.LUT R105, R72.reuse, 0x4, RZ, 0xfc, !PT ;  /* 0x0000000448697812 */ /* 0x040fe200078efcff */
[----:B------:R-:W-:Y:S01]  /*0c70*/  IMAD.MOV.U32 R24, RZ, RZ, R28 ;  /* 0x000000ffff187224 */ /* 0x000fe200078e001c */
[----:B------:R-:W-:Y:S01]  /*0c80*/  ISETP.GT.U32.AND P0, PT, R77, R2, PT ;  /* 0x000000024d00720c */ /* 0x000fe20003f04070 */
[----:B------:R-:W-:Y:S01]  /*0c90*/  IMAD.MOV.U32 R28, RZ, RZ, R29 ;  /* 0x000000ffff1c7224 */ /* 0x000fe200078e001d */
[----:B------:R-:W-:Y:S01]  /*0ca0*/  IABS R29, R14 ;  /* 0x0000000e001d7213 */ /* 0x000fe20000000000 */
[----:B------:R-:W-:Y:S01]  /*0cb0*/  IMAD.HI.U32 R52, R5, R27, R4 ;  /* 0x0000001b05347227 */ /* 0x000fe200078e0004 */
[----:B------:R-:W-:-:S02]  /*0cc0*/  LOP3.LUT R106, R72, 0x2, RZ, 0xfc, !PT ;  /* 0x00000002486a7812 */ /* 0x000fc400078efcff */
[C---:B------:R-:W-:Y:S01]  /*0cd0*/  LOP3.LUT R79, R72.reuse, 0x30, RZ, 0xfc, !PT ;  /* 0x00000030484f7812 */ /* 0x040fe200078efcff */
[C---:B------:R-:W-:Y:S01]  /*0ce0*/  IMAD.HI.U32 R0, R3.reuse, R24, RZ ;  /* 0x0000001803007227 */ /* 0x040fe200078e00ff */
[C---:B------:R-:W-:Y:S02]  /*0cf0*/  LOP3.LUT R81, R72.reuse, 0x34, RZ, 0xfc, !PT ;  /* 0x0000003448517812 */ /* 0x040fe400078efcff */
[C---:B------:R-:W-:Y:S01]  /*0d00*/  LOP3.LUT R82, R72.reuse, 0x36, RZ, 0xfc, !PT ;  /* 0x0000003648527812 */ /* 0x040fe200078efcff */
[----:B------:R-:W-:Y:S01]  /*0d10*/  IMAD.HI.U32 R5, R3, R28, RZ ;  /* 0x0000001c03057227 */ /* 0x000fe200078e00ff */
[C---:B------:R-:W-:Y:S02]  /*0d20*/  LOP3.LUT R83, R72.reuse, 0x38, RZ, 0xfc, !PT ;  /* 0x0000003848537812 */ /* 0x040fe400078efcff */
[C---:B------:R-:W-:Y:S01]  /*0d30*/  LOP3.LUT R84, R72.reuse, 0x3a, RZ, 0xfc, !PT ;  /* 0x0000003a48547812 */ /* 0x040fe200078efcff */
[C---:B------:R-:W-:Y:S01]  /*0d40*/  IMAD R4, R77.reuse, R25, R26 ;  /* 0x000000194d047224 */ /* 0x040fe200078e021a */
[C---:B------:R-:W-:Y:S01]  /*0d50*/  LOP3.LUT R85, R72.reuse, 0x3c, RZ, 0xfc, !PT ;  /* 0x0000003c48557812 */ /* 0x040fe200078efcff */
[----:B------:R-:W-:Y:S01]  /*0d60*/  IMAD.MOV R26, RZ, RZ, -R0 ;  /* 0x000000ffff1a7224 */ /* 0x000fe200078e0a00 */
[----:B------:R-:W-:Y:S01]  /*0d70*/  LOP3.LUT R86, R72, 0x3e, RZ, 0xfc, !PT ;  /* 0x0000003e48567812 */ /* 0x000fe200078efcff */
[----:B------:R-:W-:Y:S01]  /*0d80*/  IMAD.MOV R27, RZ, RZ, -R5 ;  /* 0x000000ffff1b7224 */ /* 0x000fe200078e0a05 */
[----:B------:R-:W-:Y:S01]  /*0d90*/  ISETP.GT.U32.AND P5, PT, R77, R4, PT ;  /* 0x000000044d00720c */ /* 0x000fe20003fa4070 */
[----:B------:R-:W-:-:S04]  /*0da0*/  IMAD.HI.U32 R25, R3, R32, RZ ;  /* 0x0000002003197227 */ /* 0x000fc800078e00ff */
[C---:B------:R-:W-:Y:S02]  /*0db0*/  IMAD R5, R77.reuse, R26, R24 ;  /* 0x0000001a4d057224 */ /* 0x040fe400078e0218 */
[----:B------:R-:W-:Y:S02]  /*0dc0*/  IMAD R24, R77, R27, R28 ;  /* 0x0000001b4d187224 */ /* 0x000fe400078e021c */
[----:B------:R-:W-:Y:S01]  /*0dd0*/  IMAD.HI.U32 R26, R3, R34, RZ ;  /* 0x00000022031a7227 */ /* 0x000fe200078e00ff */
[----:B------:R-:W-:-:S03]  /*0de0*/  ISETP.GT.U32.AND P4, PT, R77, R5, PT ;  /* 0x000000054d00720c */ /* 0x000fc60003f84070 */
[----:B------:R-:W-:-:S04]  /*0df0*/  IMAD.HI.U32 R0, R3, R30, RZ ;  /* 0x0000001e03007227 */ /* 0x000fc800078e00ff */
[----:B------:R-:W-:Y:S02]  /*0e00*/  IMAD.MOV R27, RZ, RZ, -R25 ;  /* 0x000000ffff1b7224 */ /* 0x000fe400078e0a19 */
[----:B------:R-:W-:Y:S02]  /*0e10*/  IMAD.MOV R28, RZ, RZ, -R26 ;  /* 0x000000ffff1c7224 */ /* 0x000fe400078e0a1a */
[----:B------:R-:W-:Y:S02]  /*0e20*/  IMAD.MOV R0, RZ, RZ, -R0 ;  /* 0x000000ffff007224 */ /* 0x000fe400078e0a00 */
[C---:B------:R-:W-:Y:S02]  /*0e30*/  IMAD R26, R77.reuse, R27, R32 ;  /* 0x0000001b4d1a7224 */ /* 0x040fe400078e0220 */
[----:B------:R-:W-:Y:S02]  /*0e40*/  IMAD.MOV.U32 R32, RZ, RZ, R29 ;  /* 0x000000ffff207224 */ /* 0x000fe400078e001d */
[C---:B------:R-:W-:Y:S01]  /*0e50*/  IMAD R25, R77.reuse, R0, R30 ;  /* 0x000000004d197224 */ /* 0x040fe200078e021e */
[C---:B------:R-:W-:Y:S01]  /*0e60*/  ISETP.GT.U32.AND P2, PT, R77.reuse, R26, PT ;  /* 0x0000001a4d00720c */ /* 0x040fe20003f44070 */
[----:B------:R-:W-:Y:S01]  /*0e70*/  IMAD R27, R77, R28, R34 ;  /* 0x0000001c4d1b7224 */ /* 0x000fe200078e0222 */
[----:B------:R-:W-:Y:S01]  /*0e80*/  IABS R34, R16 ;  /* 0x0000001000227213 */ /* 0x000fe20000000000 */
[----:B------:R-:W-:Y:S01]  /*0e90*/  IMAD.HI.U32 R0, R3, R32, RZ ;  /* 0x0000002003007227 */ /* 0x000fe200078e00ff */
[----:B------:R-:W-:-:S03]  /*0ea0*/  ISETP.GT.U32.AND P3, PT, R77, R25, PT ;  /* 0x000000194d00720c */ /* 0x000fc60003f64070 */
[----:B------:R-:W-:-:S04]  /*0eb0*/  IMAD.HI.U32 R28, R3, R36, RZ ;  /* 0x00000024031c7227 */ /* 0x000fc800078e00ff */
[----:B------:R-:W-:Y:S02]  /*0ec0*/  IMAD.MOV R29, RZ, RZ, -R0 ;  /* 0x000000ffff1d7224 */ /* 0x000fe400078e0a00 */
[----:B------:R-:W-:Y:S02]  /*0ed0*/  IMAD.MOV R31, RZ, RZ, -R28 ;  /* 0x000000ffff1f7224 */ /* 0x000fe400078e0a1c */
[----:B------:R-:W-:-:S04]  /*0ee0*/  IMAD.HI.U32 R0, R3, R34, RZ ;  /* 0x0000002203007227 */ /* 0x000fc800078e00ff */
[----:B------:R-:W-:-:S04]  /*0ef0*/  IMAD.HI.U32 R30, R3, R38, RZ ;  /* 0x00000026031e7227 */ /* 0x000fc800078e00ff */
[C---:B------:R-:W-:Y:S02]  /*0f00*/  IMAD R28, R77.reuse, R29, R32 ;  /* 0x0000001d4d1c7224 */ /* 0x040fe400078e0220 */
[----:B------:R-:W-:Y:S01]  /*0f10*/  IMAD R29, R77, R31, R36 ;  /* 0x0000001f4d1d7224 */ /* 0x000fe200078e0224 */
[----:B------:R-:W-:Y:S01]  /*0f20*/  IABS R36, R20 ;  /* 0x0000001400247213 */ /* 0x000fe20000000000 */
[----:B------:R-:W-:-:S04]  /*0f30*/  IMAD.HI.U32 R31, R3, R40, RZ ;  /* 0x00000028031f7227 */ /* 0x000fc800078e00ff */
[----:B------:R-:W-:Y:S02]  /*0f40*/  IMAD.MOV R0, RZ, RZ, -R0 ;  /* 0x000000ffff007224 */ /* 0x000fe400078e0a00 */
[----:B------:R-:W-:Y:S02]  /*0f50*/  IMAD.MOV R32, RZ, RZ, -R30 ;  /* 0x000000ffff207224 */ /* 0x000fe400078e0a1e */
[----:B------:R-:W-:Y:S02]  /*0f60*/  IMAD.MOV R33, RZ, RZ, -R31 ;  /* 0x000000ffff217224 */ /* 0x000fe400078e0a1f */
[C---:B------:R-:W-:Y:S02]  /*0f70*/  IMAD R30, R77.reuse, R0, R34 ;  /* 0x000000004d1e7224 */ /* 0x040fe400078e0222 */
[----:B------:R-:W-:Y:S02]  /*0f80*/  IMAD R31, R77, R32, R38 ;  /* 0x000000204d1f7224 */ /* 0x000fe400078e0226 */
[----:B------:R-:W-:-:S02]  /*0f90*/  IMAD.MOV.U32 R34, RZ, RZ, R35 ;  /* 0x000000ffff227224 */ /* 0x000fc400078e0023 */
[----:B------:R-:W-:Y:S02]  /*0fa0*/  IMAD.MOV.U32 R38, RZ, RZ, R36 ;  /* 0x000000ffff267224 */ /* 0x000fe400078e0024 */
[----:B------:R-:W-:Y:S01]  /*0fb0*/  IMAD R32, R77, R33, R40 ;  /* 0x000000214d207224 */ /* 0x000fe200078e0228 */
[----:B------:R-:W-:Y:S01]  /*0fc0*/  IABS R40, R21 ;  /* 0x0000001500287213 */ /* 0x000fe20000000000 */
[----:B------:R-:W-:-:S04]  /*0fd0*/  IMAD.HI.U32 R0, R3, R34, RZ ;  /* 0x0000002203007227 */ /* 0x000fc800078e00ff */
[----:B------:R-:W-:-:S04]  /*0fe0*/  IMAD.HI.U32 R33, R3, R38, RZ ;  /* 0x0000002603217227 */ /* 0x000fc800078e00ff */
[----:B------:R-:W-:Y:S02]  /*0ff0*/  IMAD.MOV R36, RZ, RZ, -R0 ;  /* 0x000000ffff247224 */ /* 0x000fe400078e0a00 */
[----:B------:R-:W-:Y:S02]  /*1000*/  IMAD.MOV R37, RZ, RZ, -R33 ;  /* 0x000000ffff257224 */ /* 0x000fe400078e0a21 */
[----:B------:R-:W-:-:S04]  /*1010*/  IMAD.HI.U32 R35, R3, R42, RZ ;  /* 0x0000002a03237227 */ /* 0x000fc800078e00ff */
[C---:B------:R-:W-:Y:S02]  /*1020*/  IMAD R33, R77.reuse, R36, R34 ;  /* 0x000000244d217224 */ /* 0x040fe400078e0222 */
[----:B------:R-:W-:Y:S02]  /*1030*/  IMAD R34, R77, R37, R38 ;  /* 0x000000254d227224 */ /* 0x000fe400078e0226 */
[----:B------:R-:W-:-:S04]  /*1040*/  IMAD.HI.U32 R36, R3, R46, RZ ;  /* 0x0000002e03247227 */ /* 0x000fc800078e00ff */
[----:B------:R-:W-:-:S04]  /*1050*/  IMAD.HI.U32 R0, R3, R40, RZ ;  /* 0x0000002803007227 */ /* 0x000fc800078e00ff */
[----:B------:R-:W-:Y:S02]  /*1060*/  IMAD.MOV R37, RZ, RZ, -R35 ;  /* 0x000000ffff257224 */ /* 0x000fe400078e0a23 */
[----:B------:R-:W-:Y:S02]  /*1070*/  IMAD.MOV R38, RZ, RZ, -R36 ;  /* 0x000000ffff267224 */ /* 0x000fe400078e0a24 */
[----:B------:R-:W-:Y:S02]  /*1080*/  IMAD.MOV R0, RZ, RZ, -R0 ;  /* 0x000000ffff007224 */ /* 0x000fe400078e0a00 */
[C---:B------:R-:W-:Y:S02]  /*1090*/  IMAD R36, R77.reuse, R37, R42 ;  /* 0x000000254d247224 */ /* 0x040fe400078e022a */
[----:B------:R-:W-:Y:S02]  /*10a0*/  IMAD.MOV.U32 R42, RZ, RZ, R39 ;  /* 0x000000ffff2a7224 */ /* 0x000fe400078e0027 */
[----:B------:R-:W-:-:S02]  /*10b0*/  IMAD R35, R77, R0, R40 ;  /* 0x000000004d237224 */ /* 0x000fc400078e0228 */
[----:B------:R-:W-:Y:S01]  /*10c0*/  IMAD R37, R77, R38, R46 ;  /* 0x000000264d257224 */ /* 0x000fe200078e022e */
[----:B------:R-:W-:Y:S01]  /*10d0*/  IABS R46, R58 ;  /* 0x0000003a002e7213 */ /* 0x000fe20000000000 */
[----:B------:R-:W-:-:S04]  /*10e0*/  IMAD.HI.U32 R0, R3, R42, RZ ;  /* 0x0000002a03007227 */ /* 0x000fc800078e00ff */
[----:B------:R-:W-:-:S04]  /*10f0*/  IMAD.HI.U32 R38, R3, R48, RZ ;  /* 0x0000003003267227 */ /* 0x000fc800078e00ff */
[----:B------:R-:W-:Y:S02]  /*1100*/  IMAD.MOV R39, RZ, RZ, -R0 ;  /* 0x000000ffff277224 */ /* 0x000fe400078e0a00 */
[----:B------:R-:W-:-:S04]  /*1110*/  IMAD.HI.U32 R0, R3, R46, RZ ;  /* 0x0000002e03007227 */ /* 0x000fc800078e00ff */
[----:B------:R-:W-:Y:S02]  /*1120*/  IMAD.MOV R41, RZ, RZ, -R38 ;  /* 0x000000ffff297224 */ /* 0x000fe400078e0a26 */
[----:B------:R-:W-:-:S04]  /*1130*/  IMAD.HI.U32 R40, R3, R50, RZ ;  /* 0x0000003203287227 */ /* 0x000fc800078e00ff */
[C---:B------:R-:W-:Y:S02]  /*1140*/  IMAD R38, R77.reuse, R39, R42 ;  /* 0x000000274d267224 */ /* 0x040fe400078e022a */
[----:B------:R-:W-:Y:S02]  /*1150*/  IMAD.MOV R0, RZ, RZ, -R0 ;  /* 0x000000ffff007224 */ /* 0x000fe400078e0a00 */
[----:B------:R-:W-:Y:S01]  /*1160*/  IMAD R39, R77, R41, R48 ;  /* 0x000000294d277224 */ /* 0x000fe200078e0230 */
[----:B------:R-:W-:Y:S01]  /*1170*/  IABS R48, R62 ;  /* 0x0000003e00307213 */ /* 0x000fe20000000000 */
[----:B------:R-:W-:-:S04]  /*1180*/  IMAD.HI.U32 R41, R3, R54, RZ ;  /* 0x0000003603297227 */ /* 0x000fc800078e00ff */
[----:B------:R-:W-:Y:S02]  /*1190*/  IMAD.MOV R42, RZ, RZ, -R40 ;  /* 0x000000ffff2a7224 */ /* 0x000fe400078e0a28 */
[C---:B------:R-:W-:Y:S02]  /*11a0*/  IMAD R40, R77.reuse, R0, R46 ;  /* 0x000000004d287224 */ /* 0x040fe400078e022e */
[----:B------:R-:W-:Y:S02]  /*11b0*/  IMAD.MOV.U32 R46, RZ, RZ, R47 ;  /* 0x000000ffff2e7224 */ /* 0x000fe400078e002f */
[----:B------:R-:W-:Y:S02]  /*11c0*/  IMAD.MOV R43, RZ, RZ, -R41 ;  /* 0x000000ffff2b7224 */ /* 0x000fe400078e0a29 */
[----:B------:R-:W-:Y:S02]  /*11d0*/  IMAD R41, R77, R42, R50 ;  /* 0x0000002a4d297224 */ /* 0x000fe400078e0232 */
[----:B------:R-:W-:-:S02]  /*11e0*/  IMAD.MOV.U32 R50, RZ, RZ, R48 ;  /* 0x000000ffff327224 */ /* 0x000fc400078e0030 */
[----:B------:R-:W-:-:S04]  /*11f0*/  IMAD.HI.U32 R0, R3, R46, RZ ;  /* 0x0000002e03007227 */ /* 0x000fc800078e00ff */
[----:B------:R-:W-:Y:S01]  /*1200*/  IMAD R42, R77, R43, R54 ;  /* 0x0000002b4d2a7224 */ /* 0x000fe200078e0236 */
[----:B------:R-:W-:Y:S01]  /*1210*/  IABS R54, R63 ;  /* 0x0000003f00367213 */ /* 0x000fe20000000000 */
[----:B------:R-:W-:-:S04]  /*1220*/  IMAD.HI.U32 R43, R3, R50, RZ ;  /* 0x00000032032b7227 */ /* 0x000fc800078e00ff */
[----:B------:R-:W-:Y:S02]  /*1230*/  IMAD.MOV R48, RZ, RZ, -R0 ;  /* 0x000000ffff307224 */ /* 0x000fe400078e0a00 */
[----:B------:R-:W-:Y:S02]  /*1240*/  IMAD.MOV R49, RZ, RZ, -R43 ;  /* 0x000000ffff317224 */ /* 0x000fe400078e0a2b */
[----:B------:R-:W-:-:S04]  /*1250*/  IMAD.HI.U32 R0, R3, R54, RZ ;  /* 0x0000003603007227 */ /* 0x000fc800078e00ff */
[----:B------:R-:W-:Y:S02]  /*1260*/  IMAD R43, R77, R48, R46 ;  /* 0x000000304d2b7224 */ /* 0x000fe400078e022e */
[----:B------:R-:W-:-:S04]  /*1270*/  IMAD.HI.U32 R48, R3, R76, RZ ;  /* 0x0000004c03307227 */ /* 0x000fc800078e00ff */
[----:B------:R-:W-:-:S04]  /*1280*/  IMAD.HI.U32 R47, R3, R74, RZ ;  /* 0x0000004a032f7227 */ /* 0x000fc800078e00ff */
[----:B------:R-:W-:Y:S02]  /*1290*/  IMAD.MOV R0, RZ, RZ, -R0 ;  /* 0x000000ffff007224 */ /* 0x000fe400078e0a00 */
[----:B------:R-:W-:Y:S02]  /*12a0*/  IMAD.MOV R51, RZ, RZ, -R48 ;  /* 0x000000ffff337224 */ /* 0x000fe400078e0a30 */
[C---:B------:R-:W-:Y:S01]  /*12b0*/  IMAD R46, R77.reuse, R49, R50 ;  /* 0x000000314d2e7224 */ /* 0x040fe200078e0232 */
[----:B------:R-:W-:Y:S01]  /*12c0*/  IABS R50, R65 ;  /* 0x0000004100327213 */ /* 0x000fe20000000000 */
[----:B------:R-:W-:Y:S02]  /*12d0*/  IMAD.MOV R49, RZ, RZ, -R47 ;  /* 0x000000ffff317224 */ /* 0x000fe400078e0a2f */
[C---:B------:R-:W-:Y:S02]  /*12e0*/  IMAD R47, R77.reuse, R0, R54 ;  /* 0x000000004d2f7224 */ /* 0x040fe400078e0236 */
[C---:B------:R-:W-:Y:S01]  /*12f0*/  IMAD R54, R77.reuse, R51, R76 ;  /* 0x000000334d367224 */ /* 0x040fe200078e024c */
[----:B------:R-:W-:Y:S01]  /*1300*/  IABS R76, R67 ;  /* 0x00000043004c7213 */ /* 0x000fe20000000000 */
[--C-:B------:R-:W-:Y:S01]  /*1310*/  @!P0 IMAD.IADD R2, R2, 0x1, -R77.reuse ;  /* 0x0000000102028824 */ /* 0x100fe200078e0a4d */
[C---:B------:R-:W-:Y:S01]  /*1320*/  ISETP.GT.U32.AND P0, PT, R77.reuse, R24, PT ;  /* 0x000000184d00720c */ /* 0x040fe20003f04070 */
[--C-:B------:R-:W-:Y:S01]  /*1330*/  @!P5 IMAD.IADD R4, R4, 0x1, -R77.reuse ;  /* 0x000000010404d824 */ /* 0x100fe200078e0a4d */
[----:B------:R-:W-:Y:S01]  /*1340*/  ISETP.GT.U32.AND P1, PT, R77, R54, PT ;  /* 0x000000364d00720c */ /* 0x000fe20003f24070 */
[--C-:B------:R-:W-:Y:S01]  /*1350*/  @!P3 IMAD.IADD R25, R25, 0x1, -R77.reuse ;  /* 0x000000011919b824 */ /* 0x100fe200078e0a4d */
[C---:B------:R-:W-:Y:S01]  /*1360*/  ISETP.GT.U32.AND P6, PT, R77.reuse, R2, PT ;  /* 0x000000024d00720c */ /* 0x040fe20003fc4070 */
[--C-:B------:R-:W-:Y:S01]  /*1370*/  @!P2 IMAD.IADD R26, R26, 0x1, -R77.reuse ;  /* 0x000000011a1aa824 */ /* 0x100fe200078e0a4d */
[----:B------:R-:W-:Y:S01]  /*1380*/  ISETP.GT.U32.AND P5, PT, R77, R29, PT ;  /* 0x0000001d4d00720c */ /* 0x000fe20003fa4070 */
[----:B------:R-:W-:Y:S01]  /*1390*/  @!P4 IMAD.IADD R5, R5, 0x1, -R77 ;  /* 0x000000010505c824 */ /* 0x000fe200078e0a4d */
[C---:B------:R-:W-:Y:S01]  /*13a0*/  ISETP.GT.U32.AND P3, PT, R77.reuse, R32, PT ;  /* 0x000000204d00720c */ /* 0x040fe20003f64070 */
[C---:B------:R-:W-:Y:S01]  /*13b0*/  IMAD R48, R77.reuse, R49, R74 ;  /* 0x000000314d307224 */ /* 0x040fe200078e024a */
[C---:B------:R-:W-:Y:S01]  /*13c0*/  ISETP.GT.U32.AND P2, PT, R77.reuse, R33, PT ;  /* 0x000000214d00720c */ /* 0x040fe20003f44070 */
[----:B------:R-:W-:Y:S01]  /*13d0*/  IMAD.MOV.U32 R74, RZ, RZ, R53 ;  /* 0x000000ffff4a7224 */ /* 0x000fe200078e0035 */
[C---:B------:R-:W-:Y:S01]  /*13e0*/  ISETP.GT.U32.AND P4, PT, R77.reuse, R30, PT ;  /* 0x0000001e4d00720c */ /* 0x040fe20003f84070 */
[--C-:B------:R-:W-:Y:S01]  /*13f0*/  @!P0 IMAD.IADD R24, R24, 0x1, -R77.reuse ;  /* 0x0000000118188824 */ /* 0x100fe200078e0a4d */
[----:B------:R-:W-:Y:S01]  /*1400*/  ISETP.GT.U32.AND P0, PT, R77, R31, PT ;  /* 0x0000001f4d00720c */ /* 0x000fe20003f04070 */
[----:B------:R-:W-:-:S02]  /*1410*/  @!P1 IMAD.IADD R54, R54, 0x1, -R77 ;  /* 0x0000000136369824 */ /* 0x000fc400078e0a4d */
[--C-:B------:R-:W-:Y:S01]  /*1420*/  @!P6 IMAD.IADD R2, R2, 0x1, -R77.reuse ;  /* 0x000000010202e824 */ /* 0x100fe200078e0a4d */
[----:B------:R-:W-:Y:S01]  /*1430*/  ISETP.GT.U32.AND P6, PT, R77, R28, PT ;  /* 0x0000001c4d00720c */ /* 0x000fe20003fc4070 */
        /* <DEDUP_REMOVED lines=9> */
[----:B------:R-:W-:Y:S01]  /*14d0*/  ISETP.GT.U32.AND P0, PT, R77, R25, PT ;  /* 0x000000194d00720c */ /* 0x000fe20003f04070 */
[----:B------:R-:W-:-:S04]  /*14e0*/  IMAD.HI.U32 R0, R3, R50, RZ ;  /* 0x0000003203007227 */ /* 0x000fc800078e00ff */
        /* <DEDUP_REMOVED lines=14> */
[C---:B------:R-:W-:Y:S01]  /*15d0*/  ISETP.GT.U32.AND P6, PT, R77.reuse, R29, PT ;  /* 0x0000001d4d00720c */ /* 0x040fe20003fc4070 */
[----:B------:R-:W-:Y:S01]  /*15e0*/  IMAD.MOV R51, RZ, RZ, -R0 ;  /* 0x000000ffff337224 */ /* 0x000fe200078e0a00 */
[----:B------:R-:W-:Y:S01]  /*15f0*/  ISETP.GT.U32.AND P2, PT, R77, R27, PT ;  /* 0x0000001b4d00720c */ /* 0x000fe20003f44070 */
[--C-:B------:R-:W-:Y:S02]  /*1600*/  @!P4 IMAD.IADD R24, R24, 0x1, -R77.reuse ;  /* 0x000000011818c824 */ /* 0x100fe400078e0a4d */
[--C-:B------:R-:W-:Y:S01]  /*1610*/  @!P0 IMAD.IADD R31, R31, 0x1, -R77.reuse ;  /* 0x000000011f1f8824 */ /* 0x100fe200078e0a4d */
[C---:B------:R-:W-:Y:S01]  /*1620*/  ISETP.GT.U32.AND P0, PT, R77.reuse, R38, PT ;  /* 0x000000264d00720c */ /* 0x040fe20003f04070 */
[--C-:B------:R-:W-:Y:S01]  /*1630*/  @!P5 IMAD.IADD R30, R30, 0x1, -R77.reuse ;  /* 0x000000011e1ed824 */ /* 0x100fe200078e0a4d */
[C---:B------:R-:W-:Y:S01]  /*1640*/  ISETP.GT.U32.AND P5, PT, R77.reuse, R37, PT ;  /* 0x000000254d00720c */ /* 0x040fe20003fa4070 */
[--C-:B------:R-:W-:Y:S01]  /*1650*/  @!P3 IMAD.IADD R32, R32, 0x1, -R77.reuse ;  /* 0x000000012020b824 */ /* 0x100fe200078e0a4d */
[C---:B------:R-:W-:Y:S01]  /*1660*/  ISETP.GT.U32.AND P3, PT, R77.reuse, R39, PT ;  /* 0x000000274d00720c */ /* 0x040fe20003f64070 */
[----:B------:R-:W-:Y:S01]  /*1670*/  @!P1 IMAD.IADD R34, R34, 0x1, -R77 ;  /* 0x0000000122229824 */ /* 0x000fe200078e0a4d */
[----:B------:R-:W-:Y:S01]  /*1680*/  ISETP.GT.U32.AND P1, PT, R77, R28, PT ;  /* 0x0000001c4d00720c */ /* 0x000fe20003f24070 */
[----:B------:R-:W-:-:S03]  /*1690*/  IMAD.HI.U32 R0, R3, R76, RZ ;  /* 0x0000004c03007227 */ /* 0x000fc600078e00ff */
[----:B------:R-:W-:Y:S01]  /*16a0*/  ISETP.GT.U32.AND P4, PT, R77, R34, PT ;  /* 0x000000224d00720c */ /* 0x000fe20003f84070 */
[----:B------:R-:W-:Y:S01]  /*16b0*/  @!P2 IMAD.IADD R27, R27, 0x1, -R77 ;  /* 0x000000011b1ba824 */ /* 0x000fe200078e0a4d */
[C---:B------:R-:W-:Y:S01]  /*16c0*/  ISETP.GT.U32.AND P2, PT, R77.reuse, R33, PT ;  /* 0x000000214d00720c */ /* 0x040fe20003f44070 */
[----:B------:R-:W-:Y:S02]  /*16d0*/  IMAD.MOV R53, RZ, RZ, -R49 ;  /* 0x000000ffff357224 */ /* 0x000fe400078e0a31 */
[----:B------:R-:W-:Y:S02]  /*16e0*/  IMAD R49, R77, R51, R50 ;  /* 0x000000334d317224 */ /* 0x000fe400078e0232 */
[----:B------:R-:W-:-:S04]  /*16f0*/  IMAD.HI.U32 R51, R3, R78, RZ ;  /* 0x0000004e03337227 */ /* 0x000fc800078e00ff */
[--C-:B------:R-:W-:Y:S01]  /*1700*/  @!P1 IMAD.IADD R28, R28, 0x1, -R77.reuse ;  /* 0x000000011c1c9824 */ /* 0x100fe200078e0a4d */
[----:B------:R-:W-:Y:S01]  /*1710*/  ISETP.GT.U32.AND P1, PT, R77, R35, PT ;  /* 0x000000234d00720c */ /* 0x000fe20003f24070 */
[--C-:B------:R-:W-:Y:S01]  /*1720*/  @!P6 IMAD.IADD R29, R29, 0x1, -R77.reuse ;  /* 0x000000011d1de824 */ /* 0x100fe200078e0a4d */
[----:B------:R-:W-:Y:S01]  /*1730*/  ISETP.GT.U32.AND P6, PT, R77, R36, PT ;  /* 0x000000244d00720c */ /* 0x000fe20003fc4070 */
[----:B------:R-:W-:Y:S01]  /*1740*/  @!P2 IMAD.IADD R33, R33, 0x1, -R77 ;  /* 0x000000012121a824 */ /* 0x000fe200078e0a4d */
[----:B------:R-:W-:Y:S01]  /*1750*/  ISETP.GT.U32.AND P2, PT, R77, R40, PT ;  /* 0x000000284d00720c */ /* 0x000fe20003f44070 */
[----:B------:R-:W-:Y:S02]  /*1760*/  IMAD.MOV R0, RZ, RZ, -R0 ;  /* 0x000000ffff007224 */ /* 0x000fe400078e0a00 */
[----:B------:R-:W-:-:S04]  /*1770*/  IMAD.HI.U32 R52, R52, R55, RZ ;  /* 0x0000003734347227 */ /* 0x000fc800078e00ff */
[----:B------:R-:W-:Y:S01]  /*1780*/  @!P0 IMAD.IADD R38, R38, 0x1, -R77 ;  /* 0x0000000126268824 */ /* 0x000fe200078e0a4d */
[C---:B------:R-:W-:Y:S01]  /*1790*/  ISETP.GT.U32.AND P0, PT, R77.reuse, R47, PT ;  /* 0x0000002f4d00720c */ /* 0x040fe20003f04070 */
[----:B------:R-:W-:Y:S01]  /*17a0*/  IMAD R50, R77, R53, R74 ;  /* 0x000000354d327224 */ /* 0x000fe200078e024a */
[C---:B------:R-:W-:Y:S01]  /*17b0*/  LOP3.LUT R74, R72.reuse, 0x26, RZ, 0xfc, !PT ;  /* 0x00000026484a7812 */ /* 0x040fe200078efcff */
[----:B------:R-:W-:Y:S02]  /*17c0*/  IMAD.MOV R53, RZ, RZ, -R51 ;  /* 0x000000ffff357224 */ /* 0x000fe400078e0a33 */
[----:B------:R-:W-:Y:S01]  /*17d0*/  @!P1 IMAD.IADD R35, R35, 0x1, -R77 ;  /* 0x0000000123239824 */ /* 0x000fe200078e0a4d */
[C---:B------:R-:W-:Y:S01]  /*17e0*/  ISETP.GT.U32.AND P1, PT, R77.reuse, R42, PT ;  /* 0x0000002a4d00720c */ /* 0x040fe20003f24070 */
[----:B------:R-:W-:Y:S01]  /*17f0*/  IMAD R51, R77, R0, R76 ;  /* 0x000000004d337224 */ /* 0x000fe200078e024c */
[----:B------:R-:W-:Y:S01]  /*1800*/  LOP3.LUT R76, R72, 0x2a, RZ, 0xfc, !PT ;  /* 0x0000002a484c7812 */ /* 0x000fe200078efcff */
[----:B------:R-:W-:-:S02]  /*1810*/  IMAD.MOV R0, RZ, RZ, -R52 ;  /* 0x000000ffff007224 */ /* 0x000fc400078e0a34 */
[--C-:B------:R-:W-:Y:S01]  /*1820*/  @!P4 IMAD.IADD R34, R34, 0x1, -R77.reuse ;  /* 0x000000012222c824 */ /* 0x100fe200078e0a4d */
[----:B------:R-:W-:Y:S01]  /*1830*/  ISETP.GT.U32.AND P4, PT, R77, R41, PT ;  /* 0x000000294d00720c */ /* 0x000fe20003f84070 */
[--C-:B------:R-:W-:Y:S01]  /*1840*/  @!P5 IMAD.IADD R37, R37, 0x1, -R77.reuse ;  /* 0x000000012525d824 */ /* 0x100fe200078e0a4d */
[----:B------:R-:W-:Y:S01]  /*1850*/  ISETP.GT.U32.AND P5, PT, R77, R46, PT ;  /* 0x0000002e4d00720c */ /* 0x000fe20003fa4070 */
[----:B------:R-:W-:Y:S01]  /*1860*/  @!P3 IMAD.IADD R39, R39, 0x1, -R77 ;  /* 0x000000012727b824 */ /* 0x000fe200078e0a4d */
[C---:B------:R-:W-:Y:S01]  /*1870*/  ISETP.GT.U32.AND P3, PT, R77.reuse, R48, PT ;  /* 0x000000304d00720c */ /* 0x040fe20003f64070 */
[----:B------:R-:W-:Y:S02]  /*1880*/  IMAD R55, R80, R0, R55 ;  /* 0x0000000050377224 */ /* 0x000fe400078e0237 */
[C---:B------:R-:W-:Y:S01]  /*1890*/  IMAD R52, R77.reuse, R53, R78 ;  /* 0x000000354d347224 */ /* 0x040fe200078e024e */
[----:B------:R-:W-:Y:S01]  /*18a0*/  IABS R53, R69 ;  /* 0x0000004500357213 */ /* 0x000fe20000000000 */
[--C-:B------:R-:W-:Y:S01]  /*18b0*/  @!P6 IMAD.IADD R36, R36, 0x1, -R77.reuse ;  /* 0x000000012424e824 */ /* 0x100fe200078e0a4d */
[----:B------:R-:W-:Y:S01]  /*18c0*/  ISETP.GT.U32.AND P6, PT, R77, R43, PT ;  /* 0x0000002b4d00720c */ /* 0x000fe20003fc4070 */
[--C-:B------:R-:W-:Y:S01]  /*18d0*/  @!P2 IMAD.IADD R40, R40, 0x1, -R77.reuse ;  /* 0x000000012828a824 */ /* 0x100fe200078e0a4d */
[----:B------:R-:W-:Y:S01]  /*18e0*/  ISETP.GT.U32.AND P2, PT, R80, R55, PT ;  /* 0x000000375000720c */ /* 0x000fe20003f44070 */
[--C-:B------:R-:W-:Y:S01]  /*18f0*/  @!P0 IMAD.IADD R47, R47, 0x1, -R77.reuse ;  /* 0x000000012f2f8824 */ /* 0x100fe200078e0a4d */
[C---:B------:R-:W-:Y:S01]  /*1900*/  ISETP.GT.U32.AND P0, PT, R77.reuse, R51, PT ;  /* 0x000000334d00720c */ /* 0x040fe20003f04070 */
[----:B------:R-:W-:Y:S01]  /*1910*/  @!P1 IMAD.IADD R42, R42, 0x1, -R77 ;  /* 0x000000012a2a9824 */ /* 0x000fe200078e0a4d */
[----:B------:R-:W-:Y:S01]  /*1920*/  ISETP.GT.U32.AND P1, PT, R77, R36, PT ;  /* 0x000000244d00720c */ /* 0x000fe20003f24070 */
[----:B------:R-:W-:Y:S01]  /*1930*/  IMAD.MOV.U32 R0, RZ, RZ, R53 ;  /* 0x000000ffff007224 */ /* 0x000fe200078e0035 */
[----:B------:R-:W-:Y:S01]  /*1940*/  LOP3.LUT R78, R72, 0x2e, RZ, 0xfc, !PT ;  /* 0x0000002e484e7812 */ /* 0x000fe200078efcff */
[--C-:B------:R-:W-:Y:S01]  /*1950*/  @!P4 IMAD.IADD R41, R41, 0x1, -R77.reuse ;  /* 0x000000012929c824 */ /* 0x100fe200078e0a4d */
[C---:B------:R-:W-:Y:S01]  /*1960*/  ISETP.GT.U32.AND P4, PT, R77.reuse, R35, PT ;  /* 0x000000234d00720c */ /* 0x040fe20003f84070 */
[--C-:B------:R-:W-:Y:S01]  /*1970*/  @!P5 IMAD.IADD R46, R46, 0x1, -R77.reuse ;  /* 0x000000012e2ed824 */ /* 0x100fe200078e0a4d */
[C---:B------:R-:W-:Y:S01]  /*1980*/  ISETP.GT.U32.AND P5, PT, R77.reuse, R50, PT ;  /* 0x000000324d00720c */ /* 0x040fe20003fa4070 */
[----:B------:R-:W-:Y:S01]  /*1990*/  @!P3 IMAD.IADD R48, R48, 0x1, -R77 ;  /* 0x000000013030b824 */ /* 0x000fe200078e0a4d */
[----:B------:R-:W-:Y:S01]  /*19a0*/  ISETP.GT.U32.AND P3, PT, R77, R52, PT ;  /* 0x000000344d00720c */ /* 0x000fe20003f64070 */
[----:B------:R-:W-:-:S04]  /*19b0*/  IMAD.HI.U32 R3, R3, R0, RZ ;  /* 0x0000000003037227 */ /* 0x000fc800078e00ff */
[----:B------:R-:W-:Y:S02]  /*19c0*/  IMAD.MOV R3, RZ, RZ, -R3 ;  /* 0x000000ffff037224 */ /* 0x000fe400078e0a03 */
[----:B------:R-:W-:Y:S02]  /*19d0*/  @!P2 IMAD.IADD R55, R55, 0x1, -R80 ;  /* 0x000000013737a824 */ /* 0x000fe400078e0a50 */
[--C-:B------:R-:W-:Y:S01]  /*19e0*/  @!P0 IMAD.IADD R51, R51, 0x1, -R77.reuse ;  /* 0x0000000133338824 */ /* 0x100fe200078e0a4d */
[C---:B------:R-:W-:Y:S01]  /*19f0*/  ISETP.GT.U32.AND P0, PT, R77.reuse, R40, PT ;  /* 0x000000284d00720c */ /* 0x040fe20003f04070 */
[----:B------:R-:W-:Y:S01]  /*1a00*/  IMAD R53, R77, R3, R0 ;  /* 0x000000034d357224 */ /* 0x000fe200078e0200 */
[----:B------:R-:W-:Y:S01]  /*1a10*/  SHF.R.S32.HI R3, RZ, 0x1f, R174 ;  /* 0x0000001fff037819 */ /* 0x000fe200000114ae */
[--C-:B------:R-:W-:Y:S01]  /*1a20*/  @!P1 IMAD.IADD R36, R36, 0x1, -R77.reuse ;  /* 0x0000000124249824 */ /* 0x100fe200078e0a4d */
[----:B------:R-:W-:Y:S01]  /*1a30*/  ISETP.GT.U32.AND P1, PT, R80, R55, PT ;  /* 0x000000375000720c */ /* 0x000fe20003f24070 */
[--C-:B------:R-:W-:Y:S01]  /*1a40*/  @!P4 IMAD.IADD R35, R35, 0x1, -R77.reuse ;  /* 0x000000012323c824 */ /* 0x100fe200078e0a4d */
[C---:B------:R-:W-:Y:S01]  /*1a50*/  ISETP.GT.U32.AND P2, PT, R77.reuse, R53, PT ;  /* 0x000000354d00720c */ /* 0x040fe20003f44070 */
        /* <DEDUP_REMOVED lines=8> */
[----:B------:R-:W-:Y:S01]  /*1ae0*/  IMAD.SHL.U32 R0, R71, 0x2, RZ ;  /* 0x0000000247007824 */ /* 0x000fe200078e00ff */
[----:B------:R-:W-:Y:S01]  /*1af0*/  ISETP.GT.U32.AND P6, PT, R77, R49, PT ;  /* 0x000000314d00720c */ /* 0x000fe20003fc4070 */
[----:B------:R-:W-:Y:S01]  /*1b00*/  @!P1 IMAD.IADD R55, R55, 0x1, -R80 ;  /* 0x0000000137379824 */ /* 0x000fe200078e0a50 */
[----:B------:R-:W-:Y:S01]  /*1b10*/  LOP3.LUT P1, RZ, R73, 0x40, RZ, 0xc0, !PT ;  /* 0x0000004049ff7812 */ /* 0x000fe2000782c0ff */
[--C-:B------:R-:W-:Y:S01]  /*1b20*/  @!P2 IMAD.IADD R53, R53, 0x1, -R77.reuse ;  /* 0x000000013535a824 */ /* 0x100fe200078e0a4d */
[----:B------:R-:W-:Y:S01]  /*1b30*/  ISETP.GT.U32.AND P2, PT, R77, R42, PT ;  /* 0x0000002a4d00720c */ /* 0x000fe20003f44070 */
[--C-:B------:R-:W-:Y:S01]  /*1b40*/  @!P4 IMAD.IADD R37, R37, 0x1, -R77.reuse ;  /* 0x000000012525c824 */ /* 0x100fe200078e0a4d */
[----:B------:R-:W-:Y:S01]  /*1b50*/  SEL R75, RZ, 0x90, !P1 ;  /* 0x00000090ff4b7807 */ /* 0x000fe20004800000 */
[--C-:B------:R-:W-:Y:S01]  /*1b60*/  @!P5 IMAD.IADD R39, R39, 0x1, -R77.reuse ;  /* 0x000000012727d824 */ /* 0x100fe200078e0a4d */
[----:B------:R-:W-:Y:S01]  /*1b70*/  ISETP.GT.U32.AND P4, PT, R77, R43, PT ;  /* 0x0000002b4d00720c */ /* 0x000fe20003f84070 */
[--C-:B------:R-:W-:Y:S01]  /*1b80*/  @!P3 IMAD.IADD R41, R41, 0x1, -R77.reuse ;  /* 0x000000012929b824 */ /* 0x100fe200078e0a4d */
[----:B------:R-:W-:Y:S01]  /*1b90*/  ISETP.GT.U32.AND P5, PT, R77, R46, PT ;  /* 0x0000002e4d00720c */ /* 0x000fe20003fa4070 */
[--C-:B------:R-:W-:Y:S01]  /*1ba0*/  @!P0 IMAD.IADD R47, R47, 0x1, -R77.reuse ;  /* 0x000000012f2f8824 */ /* 0x100fe200078e0a4d */
[----:B------:R-:W-:Y:S01]  /*1bb0*/  ISETP.GT.U32.AND P3, PT, R77, R48, PT ;  /* 0x000000304d00720c */ /* 0x000fe20003f64070 */
[--C-:B------:R-:W-:Y:S01]  /*1bc0*/  @!P6 IMAD.IADD R49, R49, 0x1, -R77.reuse ;  /* 0x000000013131e824 */ /* 0x100fe200078e0a4d */
[C---:B------:R-:W-:Y:S01]  /*1bd0*/  ISETP.GT.U32.AND P1, PT, R77.reuse, R50, PT ;  /* 0x000000324d00720c */ /* 0x040fe20003f24070 */
[-C--:B------:R-:W-:Y:S01]  /*1be0*/  IMAD R90, R90, R197.reuse, RZ ;  /* 0x000000c55a5a7224 */ /* 0x080fe200078e02ff */
[----:B------:R-:W-:Y:S01]  /*1bf0*/  ISETP.GT.U32.AND P0, PT, R77, R52, PT ;  /* 0x000000344d00720c */ /* 0x000fe20003f04070 */
[--C-:B------:R-:W-:Y:S01]  /*1c00*/  @!P2 IMAD.IADD R42, R42, 0x1, -R77.reuse ;  /* 0x000000012a2aa824 */ /* 0x100fe200078e0a4d */
[----:B------:R-:W-:Y:S01]  /*1c10*/  ISETP.GE.AND P2, PT, R6, RZ, PT ;  /* 0x000000ff0600720c */ /* 0x000fe20003f46270 */
[----:B------:R-:W-:Y:S01]  /*1c20*/  IMAD R91, R91, R197, RZ ;  /* 0x000000c55b5b7224 */ /* 0x000fe200078e02ff */
[----:B------:R-:W-:Y:S01]  /*1c30*/  ISETP.GT.U32.AND P6, PT, R77, R38, PT ;  /* 0x000000264d00720c */ /* 0x000fe20003fc4070 */
[--C-:B------:R-:W-:Y:S01]  /*1c40*/  @!P4 IMAD.IADD R43, R43, 0x1, -R77.reuse ;  /* 0x000000012b2bc824 */ /* 0x100fe200078e0a4d */
[C---:B------:R-:W-:Y:S01]  /*1c50*/  ISETP.GT.U32.AND P4, PT, R77.reuse, R51, PT ;  /* 0x000000334d00720c */ /* 0x040fe20003f84070 */
[--C-:B------:R-:W-:Y:S01]  /*1c60*/  @!P5 IMAD.IADD R46, R46, 0x1, -R77.reuse ;  /* 0x000000012e2ed824 */ /* 0x100fe200078e0a4d */
[----:B------:R-:W-:Y:S01]  /*1c70*/  ISETP.NE.AND P5, PT, R44, RZ, PT ;  /* 0x000000ff2c00720c */ /* 0x000fe20003fa5270 */
[--C-:B------:R-:W-:Y:S01]  /*1c80*/  @!P3 IMAD.IADD R48, R48, 0x1, -R77.reuse ;  /* 0x000000013030b824 */ /* 0x100fe200078e0a4d */
[----:B------:R-:W-:Y:S01]  /*1c90*/  ISETP.GT.U32.AND P3, PT, R77, R53, PT ;  /* 0x000000354d00720c */ /* 0x000fe20003f64070 */
[--C-:B------:R-:W-:Y:S01]  /*1ca0*/  @!P1 IMAD.IADD R50, R50, 0x1, -R77.reuse ;  /* 0x0000000132329824 */ /* 0x100fe200078e0a4d */
[----:B------:R-:W-:Y:S01]  /*1cb0*/  ISETP.GE.AND P1, PT, R8, RZ, PT ;  /* 0x000000ff0800720c */ /* 0x000fe20003f26270 */
[----:B------:R-:W-:Y:S01]  /*1cc0*/  @!P0 IMAD.IADD R52, R52, 0x1, -R77 ;  /* 0x0000000134348824 */ /* 0x000fe200078e0a4d */
[----:B------:R-:W-:Y:S01]  /*1cd0*/  ISETP.GE.AND P0, PT, R9, RZ, PT ;  /* 0x000000ff0900720c */ /* 0x000fe20003f06270 */
[----:B------:R-:W-:Y:S01]  /*1ce0*/  @!P2 IMAD.MOV R55, RZ, RZ, -R55 ;  /* 0x000000ffff37a224 */ /* 0x000fe200078e0a37 */
[----:B------:R-:W-:Y:S01]  /*1cf0*/  ISETP.GE.AND P2, PT, R12, RZ, PT ;  /* 0x000000ff0c00720c */ /* 0x000fe20003f46270 */
[--C-:B------:R-:W-:Y:S01]  /*1d00*/  @!P6 IMAD.IADD R38, R38, 0x1, -R77.reuse ;  /* 0x000000012626e824 */ /* 0x100fe200078e0a4d */
[----:B------:R-:W-:Y:S01]  /*1d10*/  ISETP.GT.U32.AND P6, PT, R77, R49, PT ;  /* 0x000000314d00720c */ /* 0x000fe20003fc4070 */
[--C-:B------:R-:W-:Y:S01]  /*1d20*/  @!P4 IMAD.IADD R51, R51, 0x1, -R77.reuse ;  /* 0x000000013333c824 */ /* 0x100fe200078e0a4d */
[----:B------:R-:W-:Y:S01]  /*1d30*/  ISETP.GE.AND P4, PT, R10, RZ, PT ;  /* 0x000000ff0a00720c */ /* 0x000fe20003f86270 */
[----:B------:R-:W-:Y:S01]  /*1d40*/  IMAD R92, R92, R197, RZ ;  /* 0x000000c55c5c7224 */ /* 0x000fe200078e02ff */
[----:B------:R-:W-:Y:S01]  /*1d50*/  @!P5 LOP3.LUT R55, RZ, R44, RZ, 0x33, !PT ;  /* 0x0000002cff37d212 */ /* 0x000fe200078e33ff */
[----:B------:R-:W-:Y:S01]  /*1d60*/  @!P3 IMAD.IADD R53, R53, 0x1, -R77 ;  /* 0x000000013535b824 */ /* 0x000fe200078e0a4d */
[----:B------:R-:W-:Y:S01]  /*1d70*/  ISETP.GE.AND P3, PT, R11, RZ, PT ;  /* 0x000000ff0b00720c */ /* 0x000fe20003f66270 */
[----:B------:R-:W-:Y:S01]  /*1d80*/  @!P1 IMAD.MOV R4, RZ, RZ, -R4 ;  /* 0x000000ffff049224 */ /* 0x000fe200078e0a04 */
[----:B------:R-:W-:Y:S01]  /*1d90*/  ISETP.GE.AND P5, PT, R13, RZ, PT ;  /* 0x000000ff0d00720c */ /* 0x000fe20003fa6270 */
[----:B------:R-:W-:Y:S01]  /*1da0*/  @!P0 IMAD.MOV R5, RZ, RZ, -R5 ;  /* 0x000000ffff058224 */ /* 0x000fe200078e0a05 */
[----:B------:R-:W-:Y:S01]  /*1db0*/  ISETP.GE.AND P1, PT, R14, RZ, PT ;  /* 0x000000ff0e00720c */ /* 0x000fe20003f26270 */
[----:B------:R-:W-:Y:S01]  /*1dc0*/  @!P2 IMAD.MOV R26, RZ, RZ, -R26 ;  /* 0x000000ffff1aa224 */ /* 0x000fe200078e0a1a */
[----:B------:R-:W-:Y:S01]  /*1dd0*/  ISETP.GE.AND P0, PT, R15, RZ, PT ;  /* 0x000000ff0f00720c */ /* 0x000fe20003f06270 */
[----:B------:R-:W-:Y:S01]  /*1de0*/  @!P6 IMAD.IADD R49, R49, 0x1, -R77 ;  /* 0x000000013131e824 */ /* 0x000fe200078e0a4d */
[----:B------:R-:W-:Y:S01]  /*1df0*/  ISETP.GE.AND P2, PT, R18, RZ, PT ;  /* 0x000000ff1200720c */ /* 0x000fe20003f46270 */
[----:B------:R-:W-:Y:S01]  /*1e00*/  @!P4 IMAD.MOV R24, RZ, RZ, -R24 ;  /* 0x000000ffff18c224 */ /* 0x000fe200078e0a18 */
[----:B------:R-:W-:Y:S01]  /*1e10*/  ISETP.GE.AND P4, PT, R16, RZ, PT ;  /* 0x000000ff1000720c */ /* 0x000fe20003f86270 */
[----:B------:R-:W-:Y:S01]  /*1e20*/  IMAD R55, R55, UR4, RZ ;  /* 0x0000000437377c24 */ /* 0x000fe2000f8e02ff */
[----:B------:R-:W-:Y:S01]  /*1e30*/  ISETP.GE.AND P6, PT, R7, RZ, PT ;  /* 0x000000ff0700720c */ /* 0x000fe20003fc6270 */
[----:B------:R-:W-:Y:S01]  /*1e40*/  @!P3 IMAD.MOV R25, RZ, RZ, -R25 ;  /* 0x000000ffff19b224 */ /* 0x000fe200078e0a19 */
        /* <DEDUP_REMOVED lines=12> */
[----:B------:R-:W-:Y:S01]  /*1f10*/  LEA.HI R174, R3, R174, RZ, 0x6 ;  /* 0x000000ae03ae7211 */ /* 0x000fe200078f30ff */
        /* <DEDUP_REMOVED lines=12> */
[----:B------:R-:W-:Y:S01]  /*1fe0*/  ULDC UR4, c[0x0][0x240] ;  /* 0x0000900000047ab9 */ /* 0x000fe20000000800 */
[----:B------:R-:W-:Y:S01]  /*1ff0*/  LOP3.LUT R3, RZ, R45, RZ, 0x33, !PT ;  /* 0x0000002dff037212 */ /* 0x000fe200078e33ff */
        /* <DEDUP_REMOVED lines=12> */
[-C--:B------:R-:W-:Y:S01]  /*20c0*/  IMAD R93, R93, R197.reuse, RZ ;  /* 0x000000c55d5d7224 */ /* 0x080fe200078e02ff */
[----:B------:R-:W-:Y:S01]  /*20d0*/  LOP3.LUT R0, R75, R0, RZ, 0x3c, !PT ;  /* 0x000000004b007212 */ /* 0x000fe200078e3cff */
[----:B------:R-:W-:Y:S01]  /*20e0*/  @!P3 IMAD.MOV R43, RZ, RZ, -R43 ;  /* 0x000000ffff2bb224 */ /* 0x000fe200078e0a2b */
[----:B------:R-:W-:Y:S01]  /*20f0*/  ISETP.GE.AND P3, PT, R67, RZ, PT ;  /* 0x000000ff4300720c */ /* 0x000fe20003f66270 */
[----:B------:R-:W-:Y:S01]  /*2100*/  @!P5 IMAD.MOV R47, RZ, RZ, -R47 ;  /* 0x000000ffff2fd224 */ /* 0x000fe200078e0a2f */
[----:B------:R-:W-:Y:S01]  /*2110*/  ISETP.GE.AND P5, PT, R69, RZ, PT ;  /* 0x000000ff4500720c */ /* 0x000fe20003fa6270 */
[----:B------:R-:W-:Y:S01]  /*2120*/  @!P1 IMAD.MOV R48, RZ, RZ, -R48 ;  /* 0x000000ffff309224 */ /* 0x000fe200078e0a30 */
[----:B------:R-:W-:Y:S01]  /*2130*/  ISETP.GE.AND P1, PT, R70, RZ, PT ;  /* 0x000000ff4600720c */ /* 0x000fe20003f26270 */
[----:B------:R-:W-:Y:S01]  /*2140*/  @!P0 IMAD.MOV R49, RZ, RZ, -R49 ;  /* 0x000000ffff318224 */ /* 0x000fe200078e0a31 */
[----:B------:R-:W-:Y:S01]  /*2150*/  ISETP.NE.AND P0, PT, R45, RZ, PT ;  /* 0x000000ff2d00720c */ /* 0x000fe20003f05270 */
[----:B------:R-:W-:Y:S01]  /*2160*/  @!P2 IMAD.MOV R52, RZ, RZ, -R52 ;  /* 0x000000ffff34a224 */ /* 0x000fe200078e0a34 */
[----:B------:R-:W-:Y:S01]  /*2170*/  LOP3.LUT R75, R72, 0x28, RZ, 0xfc, !PT ;  /* 0x00000028484b7812 */ /* 0x000fe200078efcff */
[----:B------:R-:W-:Y:S01]  /*2180*/  @!P4 IMAD.MOV R50, RZ, RZ, -R50 ;  /* 0x000000ffff32c224 */ /* 0x000fe200078e0a32 */
[C---:B------:R-:W-:Y:S01]  /*2190*/  SEL R2, R3.reuse, R2, !P0 ;  /* 0x0000000203027207 */ /* 0x040fe20004000000 */
[----:B------:R-:W-:Y:S01]  /*21a0*/  IMAD R94, R94, R197, RZ ;  /* 0x000000c55e5e7224 */ /* 0x000fe200078e02ff */
[C---:B------:R-:W-:Y:S01]  /*21b0*/  SEL R4, R3.reuse, R4, !P0 ;  /* 0x0000000403047207 */ /* 0x040fe20004000000 */
[----:B------:R-:W-:Y:S01]  /*21c0*/  @!P3 IMAD.MOV R51, RZ, RZ, -R51 ;  /* 0x000000ffff33b224 */ /* 0x000fe200078e0a33 */
[C---:B------:R-:W-:Y:S01]  /*21d0*/  SEL R5, R3.reuse, R5, !P0 ;  /* 0x0000000503057207 */ /* 0x040fe20004000000 */
[----:B------:R-:W-:Y:S01]  /*21e0*/  @!P5 IMAD.MOV R53, RZ, RZ, -R53 ;  /* 0x000000ffff35d224 */ /* 0x000fe200078e0a35 */
[----:B------:R-:W-:Y:S01]  /*21f0*/  SEL R24, R3, R24, !P0 ;  /* 0x0000001803187207 */ /* 0x000fe20004000000 */
[----:B------:R-:W-:Y:S01]  /*2200*/  @!P1 IMAD.MOV R54, RZ, RZ, -R54 ;  /* 0x000000ffff369224 */ /* 0x000fe200078e0a36 */
[----:B------:R-:W-:Y:S01]  /*2210*/  LEA R110, P1, R55, UR6, 0x1 ;  /* 0x00000006376e7c11 */ /* 0x000fe2000f8208ff */
[----:B------:R-:W-:Y:S01]  /*2220*/  IMAD R44, R2, UR4, RZ ;  /* 0x00000004022c7c24 */ /* 0x000fe2000f8e02ff */
[C---:B------:R-:W-:Y:S01]  /*2230*/  SEL R25, R3.reuse, R25, !P0 ;  /* 0x0000001903197207 */ /* 0x040fe20004000000 */
[----:B------:R-:W-:Y:S01]  /*2240*/  IMAD R45, R4, UR4, RZ ;  /* 0x00000004042d7c24 */ /* 0x000fe2000f8e02ff */
[----:B------:R-:W-:Y:S01]  /*2250*/  SEL R26, R3, R26, !P0 ;  /* 0x0000001a031a7207 */ /* 0x000fe20004000000 */
        /* <DEDUP_REMOVED lines=49> */
[----:B------:R-:W-:Y:S01]  /*2570*/  SEL R53, R3, R53, !P0 ;  /* 0x0000003503357207 */ /* 0x000fe20004000000 */
[----:B------:R-:W-:Y:S01]  /*2580*/  IMAD R50, R50, UR4, RZ ;  /* 0x0000000432327c24 */ /* 0x000fe2000f8e02ff */
[----:B------:R-:W-:Y:S01]  /*2590*/  LEA.HI.X.SX32 R111, R55, UR7, 0x1, P1 ;  /* 0x00000007376f7c11 */ /* 0x000fe200088f0eff */
[----:B------:R-:W-:Y:S01]  /*25a0*/  ULDC.64 UR6, c[0x0][0x218] ;  /* 0x0000860000067ab9 */ /* 0x000fe20000000a00 */
[----:B------:R-:W-:Y:S01]  /*25b0*/  SEL R3, R3, R54, !P0 ;  /* 0x0000003603037207 */ /* 0x000fe20004000000 */
[----:B------:R-:W-:Y:S01]  /*25c0*/  IMAD R51, R51, UR4, RZ ;  /* 0x0000000433337c24 */ /* 0x000fe2000f8e02ff */
[----:B------:R-:W-:Y:S01]  /*25d0*/  LEA R4, P4, R44, UR6, 0x1 ;  /* 0x000000062c047c11 */ /* 0x000fe2000f8808ff */
[----:B------:R-:W-:Y:S01]  /*25e0*/  IMAD R52, R52, UR4, RZ ;  /* 0x0000000434347c24 */ /* 0x000fe2000f8e02ff */
[----:B------:R-:W-:Y:S01]  /*25f0*/  LEA R2, P3, R45, UR6, 0x1 ;  /* 0x000000062d027c11 */ /* 0x000fe2000f8608ff */
[----:B------:R-:W-:Y:S01]  /*2600*/  IMAD R188, R3, UR4, RZ ;  /* 0x0000000403bc7c24 */ /* 0x000fe2000f8e02ff */
[----:B------:R-:W-:Y:S01]  /*2610*/  LEA R172, P2, R173, UR6, 0x1 ;  /* 0x00000006adac7c11 */ /* 0x000fe2000f8408ff */
[----:B------:R-:W-:Y:S01]  /*2620*/  IMAD R53, R53, UR4, RZ ;  /* 0x0000000435357c24 */ /* 0x000fe2000f8e02ff */
[----:B------:R-:W-:Y:S01]  /*2630*/  LEA R170, P1, R24, UR6, 0x1 ;  /* 0x0000000618aa7c11 */ /* 0x000fe2000f8208ff */
[----:B------:R-:W-:Y:S01]  /*2640*/  UMOV UR4, URZ ;  /* 0x0000003f00047c82 */ /* 0x000fe20008000000 */
[----:B------:R-:W-:Y:S01]  /*2650*/  LEA.HI.X.SX32 R5, R44, UR7, 0x1, P4 ;  /* 0x000000072c057c11 */ /* 0x000fe2000a0f0eff */
[----:B------:R-:W-:Y:S01]  /*2660*/  UIADD3.X UR9, UR4, 0x40000040, URZ, UP0, !UPT ;  /* 0x4000004004097890 */ /* 0x000fe200087fe43f */
[----:B------:R-:W-:Y:S01]  /*2670*/  LEA.HI.X.SX32 R3, R45, UR7, 0x1, P3 ;  /* 0x000000072d037c11 */ /* 0x000fe200098f0eff */
[-C--:B------:R-:W-:Y:S01]  /*2680*/  IMAD R95, R95, R197.reuse, RZ ;  /* 0x000000c55f5f7224 */ /* 0x080fe200078e02ff */
[----:B------:R-:W-:Y:S01]  /*2690*/  LEA.HI.X.SX32 R173, R173, UR7, 0x1, P2 ;  /* 0x00000007adad7c11 */ /* 0x000fe200090f0eff */
[-C--:B------:R-:W-:Y:S01]  /*26a0*/  IMAD R96, R96, R197.reuse, RZ ;  /* 0x000000c560607224 */ /* 0x080fe200078e02ff */
[----:B------:R-:W-:Y:S01]  /*26b0*/  LEA.HI.X.SX32 R171, R24, UR7, 0x1, P1 ;  /* 0x0000000718ab7c11 */ /* 0x000fe200088f0eff */
[-C--:B------:R-:W-:Y:S01]  /*26c0*/  IMAD R97, R97, R197.reuse, RZ ;  /* 0x000000c561617224 */ /* 0x080fe200078e02ff */
[----:B------:R-:W-:Y:S01]  /*26d0*/  LEA R168, P0, R25, UR6, 0x1 ;  /* 0x0000000619a87c11 */ /* 0x000fe2000f8008ff */
        /* <DEDUP_REMOVED lines=13> */
[----:B------:R-:W-:Y:S01]  /*27b0*/  LEA.HI.X.SX32 R169, R25, UR7, 0x1, P0 ;  /* 0x0000000719a97c11 */ /* 0x000fe200080f0eff */
        /* <DEDUP_REMOVED lines=22> */
[----:B------:R-:W-:Y:S01]  /*2920*/  IMAD R195, R75, R197, RZ ;  /* 0x000000c54bc37224 */ /* 0x000fe200078e02ff */
[----:B------:R-:W-:-:S02]  /*2930*/  LEA R144, P2, R37, UR6, 0x1 ;  /* 0x0000000625907c11 */ /* 0x000fc4000f8408ff */
[----:B------:R-:W-:Y:S02]  /*2940*/  CS2R R24, SRZ ;  /* 0x0000000000187805 */ /* 0x000fe4000001ff00 */
[----:B------:R-:W-:Y:S02]  /*2950*/  LEA R216, P1, R38, UR6, 0x1 ;  /* 0x0000000626d87c11 */ /* 0x000fe4000f8208ff */
[----:B------:R-:W-:Y:S02]  /*2960*/  CS2R R26, SRZ ;  /* 0x00000000001a7805 */ /* 0x000fe4000001ff00 */
[----:B------:R-:W-:Y:S02]  /*2970*/  LEA.HI.X.SX32 R155, R32, UR7, 0x1, P0 ;  /* 0x00000007209b7c11 */ /* 0x000fe400080f0eff */
[----:B------:R-:W-:Y:S02]  /*2980*/  CS2R R28, SRZ ;  /* 0x00000000001c7805 */ /* 0x000fe4000001ff00 */
[----:B------:R-:W-:-:S02]  /*2990*/  LEA.HI.X.SX32 R153, R33, UR7, 0x1, P6 ;  /* 0x0000000721997c11 */ /* 0x000fc4000b0f0eff */
[----:B------:R-:W-:Y:S02]  /*29a0*/  CS2R R30, SRZ ;  /* 0x00000000001e7805 */ /* 0x000fe4000001ff00 */
[----:B------:R-:W-:Y:S02]  /*29b0*/  LEA.HI.X.SX32 R151, R34, UR7, 0x1, P5 ;  /* 0x0000000722977c11 */ /* 0x000fe4000a8f0eff */
        /* <DEDUP_REMOVED lines=9> */
[----:B------:R-:W-:Y:S01]  /*2a50*/  LEA R140, P0, R39, UR6, 0x1 ;  /* 0x00000006278c7c11 */ /* 0x000fe2000f8008ff */
[----:B------:R-:W-:Y:S01]  /*2a60*/  UIADD3.64 UR20, UR8, 0x80, URZ ;  /* 0x0000008008147897 */ /* 0x000fe2000fffe03f */
[----:B------:R-:W-:Y:S01]  /*2a70*/  LEA R214, P6, R40, UR6, 0x1 ;  /* 0x0000000628d67c11 */ /* 0x000fe2000f8c08ff */
[----:B------:R-:W-:Y:S01]  /*2a80*/  UIADD3.64 UR24, UR8, 0x100, URZ ;  /* 0x0000010008187897 */ /* 0x000fe2000fffe03f */
[----:B------:R-:W-:-:S02]  /*2a90*/  LEA R210, P5, R41, UR6, 0x1 ;  /* 0x0000000629d27c11 */ /* 0x000fc4000f8a08ff */
[----:B------:R-:W-:Y:S02]  /*2aa0*/  LEA R142, P4, R42, UR6, 0x1 ;  /* 0x000000062a8e7c11 */ /* 0x000fe4000f8808ff */
[----:B------:R-:W-:Y:S02]  /*2ab0*/  LEA R138, P3, R43, UR6, 0x1 ;  /* 0x000000062b8a7c11 */ /* 0x000fe4000f8608ff */
[----:B------:R-:W-:Y:S02]  /*2ac0*/  LEA R134, P2, R46, UR6, 0x1 ;  /* 0x000000062e867c11 */ /* 0x000fe4000f8408ff */
[----:B------:R-:W-:Y:S02]  /*2ad0*/  LEA R132, P1, R47, UR6, 0x1 ;  /* 0x000000062f847c11 */ /* 0x000fe4000f8208ff */
[----:B------:R-:W-:Y:S02]  /*2ae0*/  LEA.HI.X.SX32 R141, R39, UR7, 0x1, P0 ;  /* 0x00000007278d7c11 */ /* 0x000fe400080f0eff */
[----:B------:R-:W-:-:S02]  /*2af0*/  CS2R R38, SRZ ;  /* 0x0000000000267805 */ /* 0x000fc4000001ff00 */
[----:B------:R-:W-:Y:S02]  /*2b00*/  LEA.HI.X.SX32 R212, R40, UR7, 0x1, P6 ;  /* 0x0000000728d47c11 */ /* 0x000fe4000b0f0eff */
[----:B------:R-:W-:Y:S02]  /*2b10*/  LEA.HI.X.SX32 R208, R41, UR7, 0x1, P5 ;  /* 0x0000000729d07c11 */ /* 0x000fe4000a8f0eff */
[----:B------:R-:W-:Y:S02]  /*2b20*/  CS2R R40, SRZ ;  /* 0x0000000000287805 */ /* 0x000fe4000001ff00 */
[----:B------:R-:W-:Y:S02]  /*2b30*/  LEA.HI.X.SX32 R143, R42, UR7, 0x1, P4 ;  /* 0x000000072a8f7c11 */ /* 0x000fe4000a0f0eff */
[----:B------:R-:W-:Y:S02]  /*2b40*/  LEA.HI.X.SX32 R139, R43, UR7, 0x1, P3 ;  /* 0x000000072b8b7c11 */ /* 0x000fe400098f0eff */
[----:B------:R-:W-:-:S02]  /*2b50*/  CS2R R42, SRZ ;  /* 0x00000000002a7805 */ /* 0x000fc4000001ff00 */
[----:B------:R-:W-:Y:S02]  /*2b60*/  LEA.HI.X.SX32 R135, R46, UR7, 0x1, P2 ;  /* 0x000000072e877c11 */ /* 0x000fe400090f0eff */
[----:B------:R-:W-:Y:S02]  /*2b70*/  LEA.HI.X.SX32 R133, R47, UR7, 0x1, P1 ;  /* 0x000000072f857c11 */ /* 0x000fe400088f0eff */
[----:B------:R-:W-:Y:S02]  /*2b80*/  CS2R R46, SRZ ;  /* 0x00000000002e7805 */ /* 0x000fe4000001ff00 */
[----:B------:R-:W-:Y:S02]  /*2b90*/  LEA R130, P0, R48, UR6, 0x1 ;  /* 0x0000000630827c11 */ /* 0x000fe4000f8008ff */
[----:B------:R-:W-:Y:S02]  /*2ba0*/  LEA R136, P6, R49, UR6, 0x1 ;  /* 0x0000000631887c11 */ /* 0x000fe4000f8c08ff */
[----:B------:R-:W-:-:S02]  /*2bb0*/  LEA R128, P5, R50, UR6, 0x1 ;  /* 0x0000000632807c11 */ /* 0x000fc4000f8a08ff */
[----:B------:R-:W-:Y:S02]  /*2bc0*/  LEA R126, P4, R51, UR6, 0x1 ;  /* 0x00000006337e7c11 */ /* 0x000fe4000f8808ff */
[----:B------:R-:W-:Y:S02]  /*2bd0*/  LEA R186, P3, R52, UR6, 0x1 ;  /* 0x0000000634ba7c11 */ /* 0x000fe4000f8608ff */
[----:B------:R-:W-:Y:S02]  /*2be0*/  LEA R192, P2, R53, UR6, 0x1 ;  /* 0x0000000635c07c11 */ /* 0x000fe4000f8408ff */
[----:B------:R-:W-:Y:S01]  /*2bf0*/  LEA R124, P1, R188, UR6, 0x1 ;  /* 0x00000006bc7c7c11 */ /* 0x000fe2000f8208ff */
[----:B------:R-:W-:Y:S01]  /*2c00*/  UIADD3 UR6, UR12, 0x2000, URZ ;  /* 0x000020000c067890 */ /* 0x000fe2000fffe03f */
[C---:B------:R-:W-:Y:S02]  /*2c10*/  LOP3.LUT R77, R72.reuse, 0x2c, RZ, 0xfc, !PT ;  /* 0x0000002c484d7812 */ /* 0x040fe400078efcff */
[----:B------:R-:W-:Y:S01]  /*2c20*/  LOP3.LUT R80, R72, 0x32, RZ, 0xfc, !PT ;  /* 0x0000003248507812 */ /* 0x000fe200078efcff */
[----:B------:R-:W-:Y:S01]  /*2c30*/  USHF.R.U32.HI UR6, URZ, 0x4, UR6 ;  /* 0x000000043f067899 */ /* 0x000fe20008011606 */
[----:B------:R-:W-:Y:S01]  /*2c40*/  LEA.HI.X.SX32 R129, R48, UR7, 0x1, P0 ;  /* 0x0000000730817c11 */ /* 0x000fe200080f0eff */
[-C--:B------:R-:W-:Y:S01]  /*2c50*/  IMAD R191, R77, R197.reuse, RZ ;  /* 0x000000c54dbf7224 */ /* 0x080fe200078e02ff */
[----:B------:R-:W-:Y:S01]  /*2c60*/  LEA.HI.X.SX32 R137, R49, UR7, 0x1, P6 ;  /* 0x0000000731897c11 */ /* 0x000fe2000b0f0eff */
[----:B------:R-:W-:Y:S01]  /*2c70*/  USGXT.U32 UR6, UR6, 0xe ;  /* 0x0000000e0606789a */ /* 0x000fe20008000000 */
[----:B------:R-:W-:Y:S01]  /*2c80*/  LEA.HI.X.SX32 R131, R50, UR7, 0x1, P5 ;  /* 0x0000000732837c11 */ /* 0x000fe2000a8f0eff */
[----:B------:R-:W-:Y:S01]  /*2c90*/  IMAD R185, R80, R197, RZ ;  /* 0x000000c550b97224 */ /* 0x000fe200078e02ff */
[----:B------:R-:W-:Y:S01]  /*2ca0*/  LEA.HI.X.SX32 R127, R51, UR7, 0x1, P4 ;  /* 0x00000007337f7c11 */ /* 0x000fe2000a0f0eff */
[----:B------:R-:W-:Y:S01]  /*2cb0*/  UIADD3 UR10, UP0, UR6, 0x2, URZ ;  /* 0x00000002060a7890 */ /* 0x000fe2000ff1e03f */
[----:B------:R-:W-:-:S02]  /*2cc0*/  LEA.HI.X.SX32 R125, R52, UR7, 0x1, P3 ;  /* 0x00000007347d7c11 */ /* 0x000fc400098f0eff */
[----:B------:R-:W-:Y:S02]  /*2cd0*/  CS2R R48, SRZ ;  /* 0x0000000000307805 */ /* 0x000fe4000001ff00 */
[----:B------:R-:W-:Y:S01]  /*2ce0*/  LEA.HI.X.SX32 R190, R53, UR7, 0x1, P2 ;  /* 0x0000000735be7c11 */ /* 0x000fe200090f0eff */
[----:B------:R-:W-:Y:S01]  /*2cf0*/  UIADD3.X UR11, UR5, 0x40000040, URZ, UP0, !UPT ;  /* 0x40000040050b7890 */ /* 0x000fe200087fe43f */
[----:B------:R-:W-:Y:S02]  /*2d00*/  LEA.HI.X.SX32 R188, R188, UR7, 0x1, P1 ;  /* 0x00000007bcbc7c11 */ /* 0x000fe400088f0eff */
[----:B------:R-:W-:Y:S02]  /*2d10*/  CS2R R50, SRZ ;  /* 0x0000000000327805 */ /* 0x000fe4000001ff00 */
[----:B------:R-:W-:Y:S01]  /*2d20*/  CS2R R52, SRZ ;  /* 0x0000000000347805 */ /* 0x000fe2000001ff00 */
[----:B------:R-:W-:Y:S01]  /*2d30*/  IMAD R197, R74, R197, RZ ;  /* 0x000000c54ac57224 */ /* 0x000fe200078e02ff */
[----:B------:R-:W-:Y:S01]  /*2d40*/  SHF.R.S32.HI R174, RZ, 0x6, R174 ;  /* 0x00000006ffae7819 */ /* 0x000fe200000114ae */
[----:B------:R-:W-:Y:S01]  /*2d50*/  UIADD3.64 UR22, UR10, 0x2, URZ ;  /* 0x000000020a167897 */ /* 0x000fe2000fffe03f */
[C---:B------:R-:W-:Y:S01]  /*2d60*/  LOP3.LUT R176, R0.reuse, 0x20, RZ, 0x3c, !PT ;  /* 0x0000002000b07812 */ /* 0x040fe200078e3cff */
[----:B------:R-:W-:Y:S01]  /*2d70*/  UIADD3.64 UR26, UR10, 0x4, URZ ;  /* 0x000000040a1a7897 */ /* 0x000fe2000fffe03f */
[----:B------:R-:W-:-:S02]  /*2d80*/  LOP3.LUT R178, R0, 0x40, RZ, 0x3c, !PT ;  /* 0x0000004000b27812 */ /* 0x000fc400078e3cff */
[----:B------:R-:W-:-:S09]  /*2d90*/  LOP3.LUT R180, R0, 0x60, RZ, 0x3c, !PT ;  /* 0x0000006000b47812 */ /* 0x000fd200078e3cff */
.L_x_1:
[----:B------:R-:W-:Y:S01]  /*2da0*/  LOP3.LUT R112, R72, 0x2, RZ, 0xfc, !PT ;  /* 0x0000000248707812 */ /* 0x000fe200078efcff */
[--C-:B------:R-:W-:Y:S01]  /*2db0*/  IMAD.WIDE R116, R108, 0x2, R110.reuse ;  /* 0x000000026c747825 */ /* 0x100fe200078e026e */
[----:B------:R-:W-:Y:S02]  /*2dc0*/  ISETP.GE.AND P2, PT, R72, UR16, PT ;  /* 0x0000001048007c0c */ /* 0x000fe4000bf46270 */
[----:B------:R-:W-:Y:S01]  /*2dd0*/  ISETP.GE.AND P5, PT, R112, UR16, PT ;  /* 0x0000001070007c0c */ /* 0x000fe2000bfa6270 */
[----:B------:R-:W-:Y:S01]  /*2de0*/  IMAD.WIDE R120, R106, 0x2, R110 ;  /* 0x000000026a787825 */ /* 0x000fe200078e026e */
[C---:B------:R-:W-:Y:S02]  /*2df0*/  LOP3.LUT R114, R72.reuse, 0x6, RZ, 0xfc, !PT ;  /* 0x0000000648727812 */ /* 0x040fe400078efcff */
[C---:B------:R-:W-:Y:S02]  /*2e00*/  LOP3.LUT R113, R72.reuse, 0x4, RZ, 0xfc, !PT ;  /* 0x0000000448717812 */ /* 0x040fe400078efcff */
[----:B------:R-:W-:-:S02]  /*2e10*/  LOP3.LUT R112, R72, 0x8, RZ, 0xfc, !PT ;  /* 0x0000000848707812 */ /* 0x000fc400078efcff */
[----:B------:R-:W-:Y:S02]  /*2e20*/  ISETP.GE.AND P0, PT, R114, UR16, PT ;  /* 0x0000001072007c0c */ /* 0x000fe4000bf06270 */
[----:B------:R-:W-:Y:S02]  /*2e30*/  PRMT R248, RZ, 0x7610, R248 ;  /* 0x00007610fff87816 */ /* 0x000fe400000000f8 */
[----:B------:R-:W-:Y:S02]  /*2e40*/  PRMT R199, RZ, 0x7610, R199 ;  /* 0x00007610ffc77816 */ /* 0x000fe400000000c7 */
[----:B------:R-:W-:Y:S02]  /*2e50*/  ISETP.GE.AND P3, PT, R113, UR16, PT ;  /* 0x0000001071007c0c */ /* 0x000fe4000bf66270 */
[----:B------:R-:W-:Y:S01]  /*2e60*/  ISETP.GE.AND P1, PT, R112, UR16, PT ;  /* 0x0000001070007c0c */ /* 0x000fe2000bf26270 */
[----:B------:R0:W2:Y:S01]  /*2e70*/  @!P2 LDG.E.U16 R248, desc[UR14][R116.64] ;  /* 0x0000000e74f8a981 */ /* 0x0000a2000c1e1500 */
[----:B------:R-:W-:-:S02]  /*2e80*/  LOP3.LUT R114, R72, 0xe, RZ, 0xfc, !PT ;  /* 0x0000000e48727812 */ /* 0x000fc400078efcff */
[C---:B------:R-:W-:Y:S01]  /*2e90*/  LOP3.LUT R112, R72.reuse, 0xa, RZ, 0xfc, !PT ;  /* 0x0000000a48707812 */ /* 0x040fe200078efcff */
[----:B------:R1:W3:Y:S01]  /*2ea0*/  @!P5 LDG.E.U16 R199, desc[UR14][R120.64] ;  /* 0x0000000e78c7d981 */ /* 0x0002e2000c1e1500 */
[C---:B------:R-:W-:Y:S02]  /*2eb0*/  LOP3.LUT R113, R72.reuse, 0xc, RZ, 0xfc, !PT ;  /* 0x0000000c48717812 */ /* 0x040fe400078efcff */
[----:B------:R-:W-:Y:S02]  /*2ec0*/  LOP3.LUT R122, R72, 0x10, RZ, 0xfc, !PT ;  /* 0x00000010487a7812 */ /* 0x000fe400078efcff */
[----:B------:R-:W-:Y:S01]  /*2ed0*/  ISETP.GE.AND P2, PT, R114, UR16, PT ;  /* 0x0000001072007c0c */ /* 0x000fe2000bf46270 */
[----:B------:R-:W-:Y:S01]  /*2ee0*/  IMAD.WIDE R114, R104, 0x2, R110 ;  /* 0x0000000268727825 */ /* 0x000fe200078e026e */
[----:B------:R-:W-:Y:S02]  /*2ef0*/  PRMT R203, RZ, 0x7610, R203 ;  /* 0x00007610ffcb7816 */ /* 0x000fe400000000cb */
[----:B------:R-:W-:-:S02]  /*2f00*/  ISETP.GE.AND P6, PT, R112, UR16, PT ;  /* 0x0000001070007c0c */ /* 0x000fc4000bfc6270 */
[----:B------:R-:W-:Y:S02]  /*2f10*/  ISETP.GE.AND P4, PT, R113, UR16, PT ;  /* 0x0000001071007c0c */ /* 0x000fe4000bf86270 */
[----:B------:R-:W-:Y:S01]  /*2f20*/  ISETP.GE.AND P5, PT, R122, UR16, PT ;  /* 0x000000107a007c0c */ /* 0x000fe2000bfa6270 */
[----:B------:R-:W-:Y:S01]  /*2f30*/  IMAD.WIDE R112, R105, 0x2, R110 ;  /* 0x0000000269707825 */ /* 0x000fe200078e026e */
[----:B------:R-:W-:Y:S01]  /*2f40*/  PRMT R201, RZ, 0x7610, R201 ;  /* 0x00007610ffc97816 */ /* 0x000fe200000000c9 */
[----:B------:R-:W4:Y:S01]  /*2f50*/  @!P0 LDG.E.U16 R203, desc[UR14][R114.64] ;  /* 0x0000000e72cb8981 */ /* 0x000f22000c1e1500 */
[----:B------:R-:W-:Y:S01]  /*2f60*/  LOP3.LUT R122, R72, 0x14, RZ, 0xfc, !PT ;  /* 0x00000014487a7812 */ /* 0x000fe200078efcff */
[----:B0-----:R-:W-:Y:S01]  /*2f70*/  IMAD.WIDE R116, R102, 0x2, R110 ;  /* 0x0000000266747825 */ /* 0x001fe200078e026e */
[----:B------:R-:W-:Y:S02]  /*2f80*/  PRMT R205, RZ, 0x7610, R205 ;  /* 0x00007610ffcd7816 */ /* 0x000fe400000000cd */
[----:B------:R-:W-:Y:S01]  /*2f90*/  ISETP.GE.AND P0, PT, R122, UR16, PT ;  /* 0x000000107a007c0c */ /* 0x000fe2000bf06270 */
[----:B------:R0:W5:Y:S01]  /*2fa0*/  @!P3 LDG.E.U16 R201, desc[UR14][R112.64] ;  /* 0x0000000e70c9b981 */ /* 0x000162000c1e1500 */
[----:B------:R-:W-:Y:S01]  /*2fb0*/  PRMT R207, RZ, 0x7610, R207 ;  /* 0x00007610ffcf7816 */ /* 0x000fe200000000cf */
[----:B-1----:R-:W-:Y:S01]  /*2fc0*/  IMAD.WIDE R120, R99, 0x2, R110 ;  /* 0x0000000263787825 */ /* 0x002fe200078e026e */
[----:B------:R-:W-:Y:S01]  /*2fd0*/  PRMT R209, RZ, 0x7610, R209 ;  /* 0x00007610ffd17816 */ /* 0x000fe200000000d1 */
[----:B------:R-:W4:Y:S01]  /*2fe0*/  @!P6 LDG.E.U16 R205, desc[UR14][R116.64] ;  /* 0x0000000e74cde981 */ /* 0x000f22000c1e1500 */
[----:B------:R-:W-:-:S02]  /*2ff0*/  LOP3.LUT R123, R72, 0x12, RZ, 0xfc, !PT ;  /* 0x00000012487b7812 */ /* 0x000fc400078efcff */
[C---:B------:R-:W-:Y:S01]  /*3000*/  LOP3.LUT R182, R72.reuse, 0x18, RZ, 0xfc, !PT ;  /* 0x0000001848b67812 */ /* 0x040fe200078efcff */
[--C-:B------:R-:W-:Y:S01]  /*3010*/  IMAD.WIDE R118, R103, 0x2, R110.reuse ;  /* 0x0000000267767825 */ /* 0x100fe200078e026e */
[----:B------:R-:W-:Y:S01]  /*3020*/  LOP3.LUT R122, R72, 0x1a, RZ, 0xfc, !PT ;  /* 0x0000001a487a7812 */ /* 0x000fe200078efcff */
[----:B------:R1:W3:Y:S02]  /*3030*/  @!P5 LDG.E.U16 R207, desc[UR14][R120.64] ;  /* 0x0000000e78cfd981 */ /* 0x0002e4000c1e1500 */
[----:B0-----:R-:W-:Y:S01]  /*3040*/  IMAD.WIDE R112, R101, 0x2, R110 ;  /* 0x0000000265707825 */ /* 0x001fe200078e026e */
[----:B------:R-:W-:Y:S02]  /*3050*/  PRMT R246, RZ, 0x7610, R246 ;  /* 0x00007610fff67816 */ /* 0x000fe400000000f6 */
[----:B------:R-:W-:Y:S01]  /*3060*/  ISETP.GE.AND P3, PT, R123, UR16, PT ;  /* 0x000000107b007c0c */ /* 0x000fe2000bf66270 */
[----:B------:R-:W-:Y:S01]  /*3070*/  IMAD.WIDE R114, R100, 0x2, R110 ;  /* 0x0000000264727825 */ /* 0x000fe200078e026e */
[----:B------:R-:W-:Y:S01]  /*3080*/  PRMT R211, RZ, 0x7610, R211 ;  /* 0x00007610ffd37816 */ /* 0x000fe200000000d3 */
[----:B------:R0:W5:Y:S01]  /*3090*/  @!P4 LDG.E.U16 R209, desc[UR14][R112.64] ;  /* 0x0000000e70d1c981 */ /* 0x000162000c1e1500 */
[----:B------:R-:W-:Y:S01]  /*30a0*/  PRMT R217, RZ, 0x7610, R217 ;  /* 0x00007610ffd97816 */ /* 0x000fe200000000d9 */
[----:B-1----:R-:W-:Y:S01]  /*30b0*/  IMAD.WIDE R120, R97, 0x2, R110 ;  /* 0x0000000261787825 */ /* 0x002fe200078e026e */
[----:B------:R-:W-:Y:S01]  /*30c0*/  LOP3.LUT R123, R72, 0x16, RZ, 0xfc, !PT ;  /* 0x00000016487b7812 */ /* 0x000fe200078efcff */
[----:B------:R1:W4:Y:S01]  /*30d0*/  @!P1 LDG.E.U16 R246, desc[UR14][R118.64] ;  /* 0x0000000e76f69981 */ /* 0x000322000c1e1500 */
[----:B------:R-:W-:-:S02]  /*30e0*/  ISETP.GE.AND P6, PT, R182, UR16, PT ;  /* 0x00000010b6007c0c */ /* 0x000fc4000bfc6270 */
[----:B------:R-:W-:Y:S01]  /*30f0*/  ISETP.GE.AND P4, PT, R122, UR16, PT ;  /* 0x000000107a007c0c */ /* 0x000fe2000bf86270 */
[----:B------:R1:W5:Y:S01]  /*3100*/  @!P2 LDG.E.U16 R211, desc[UR14][R114.64] ;  /* 0x0000000e72d3a981 */ /* 0x000362000c1e1500 */
[C---:B------:R-:W-:Y:S02]  /*3110*/  LOP3.LUT R122, R72.reuse, 0x1e, RZ, 0xfc, !PT ;  /* 0x0000001e487a7812 */ /* 0x040fe400078efcff */
[C---:B0-----:R-:W-:Y:S01]  /*3120*/  LOP3.LUT R112, R72.reuse, 0x22, RZ, 0xfc, !PT ;  /* 0x0000002248707812 */ /* 0x041fe200078efcff */
[----:B------:R-:W5:Y:S01]  /*3130*/  @!P0 LDG.E.U16 R217, desc[UR14][R120.64] ;  /* 0x0000000e78d98981 */ /* 0x000f62000c1e1500 */
[----:B------:R-:W-:Y:S02]  /*3140*/  ISETP.GE.AND P1, PT, R123, UR16, PT ;  /* 0x000000107b007c0c */ /* 0x000fe4000bf26270 */
[----:B------:R-:W-:Y:S02]  /*3150*/  LOP3.LUT R123, R72, 0x1c, RZ, 0xfc, !PT ;  /* 0x0000001c487b7812 */ /* 0x000fe400078efcff */
[----:B------:R-:W-:-:S02]  /*3160*/  ISETP.GE.AND P2, PT, R122, UR16, PT ;  /* 0x000000107a007c0c */ /* 0x000fc4000bf46270 */
[----:B------:R-:W-:Y:S01]  /*3170*/  ISETP.GE.AND P0, PT, R112, UR16, PT ;  /* 0x0000001070007c0c */ /* 0x000fe2000bf06270 */
[----:B-1----:R-:W-:Y:S01]  /*3180*/  IMAD.WIDE R118, R95, 0x2, R110 ;  /* 0x000000025f767825 */ /* 0x002fe200078e026e */
[----:B------:R-:W-:Y:S02]  /*3190*/  PRMT R213, RZ, 0x7610, R213 ;  /* 0x00007610ffd57816 */ /* 0x000fe400000000d5 */
[----:B------:R-:W-:Y:S01]  /*31a0*/  PRMT R215, RZ, 0x7610, R215 ;  /* 0x00007610ffd77816 */ /* 0x000fe200000000d7 */
[----:B------:R-:W-:Y:S01]  /*31b0*/  IMAD.WIDE R116, R98, 0x2, R110 ;  /* 0x0000000262747825 */ /* 0x000fe200078e026e */
[----:B------:R-:W-:Y:S02]  /*31c0*/  PRMT R221, RZ, 0x7610, R221 ;  /* 0x00007610ffdd7816 */ /* 0x000fe400000000dd */
[----:B------:R-:W-:Y:S01]  /*31d0*/  ISETP.GE.AND P5, PT, R123, UR16, PT ;  /* 0x000000107b007c0c */ /* 0x000fe2000bfa6270 */
[----:B------:R-:W-:Y:S01]  /*31e0*/  IMAD.WIDE R114, R94, 0x2, R110 ;  /* 0x000000025e727825 */ /* 0x000fe200078e026e */
[----:B------:R-:W-:Y:S01]  /*31f0*/  LOP3.LUT R123, R72, 0x20, RZ, 0xfc, !PT ;  /* 0x00000020487b7812 */ /* 0x000fe200078efcff */
[----:B------:R0:W5:Y:S01]  /*3200*/  @!P6 LDG.E.U16 R213, desc[UR14][R118.64] ;  /* 0x0000000e76d5e981 */ /* 0x000162000c1e1500 */
[----:B------:R-:W-:Y:S01]  /*3210*/  PRMT R219, RZ, 0x7610, R219 ;  /* 0x00007610ffdb7816 */ /* 0x000fe200000000db */
[----:B------:R-:W-:Y:S01]  /*3220*/  IMAD.WIDE R112, R96, 0x2, R110 ;  /* 0x0000000260707825 */ /* 0x000fe200078e026e */
[----:B------:R-:W-:Y:S01]  /*3230*/  PRMT R225, RZ, 0x7610, R225 ;  /* 0x00007610ffe17816 */ /* 0x000fe200000000e1 */
[----:B------:R-:W5:Y:S01]  /*3240*/  @!P3 LDG.E.U16 R215, desc[UR14][R116.64] ;  /* 0x0000000e74d7b981 */ /* 0x000f62000c1e1500 */
[----:B------:R-:W-:-:S02]  /*3250*/  PRMT R229, RZ, 0x7610, R229 ;  /* 0x00007610ffe57816 */ /* 0x000fc400000000e5 */
[----:B------:R-:W-:Y:S01]  /*3260*/  ISETP.GE.AND P3, PT, R123, UR16, PT ;  /* 0x000000107b007c0c */ /* 0x000fe2000bf66270 */
[----:B------:R1:W5:Y:S01]  /*3270*/  @!P4 LDG.E.U16 R221, desc[UR14][R114.64] ;  /* 0x0000000e72ddc981 */ /* 0x000362000c1e1500 */
[--C-:B0-----:R-:W-:Y:S01]  /*3280*/  IMAD.WIDE R118, R92, 0x2, R110.reuse ;  /* 0x000000025c767825 */ /* 0x101fe200078e026e */
[----:B------:R-:W-:Y:S02]  /*3290*/  LOP3.LUT R122, R72, 0x24, RZ, 0xfc, !PT ;  /* 0x00000024487a7812 */ /* 0x000fe400078efcff */
[----:B------:R0:W5:Y:S01]  /*32a0*/  @!P1 LDG.E.U16 R219, desc[UR14][R112.64] ;  /* 0x0000000e70db9981 */ /* 0x000162000c1e1500 */
[----:B-1----:R-:W-:-:S03]  /*32b0*/  IMAD.WIDE R114, R90, 0x2, R110 ;  /* 0x000000025a727825 */ /* 0x002fc600078e026e */
[----:B------:R1:W5:Y:S01]  /*32c0*/  @!P2 LDG.E.U16 R225, desc[UR14][R118.64] ;  /* 0x0000000e76e1a981 */ /* 0x000362000c1e1500 */
[----:B------:R-:W-:Y:S02]  /*32d0*/  ISETP.GE.AND P1, PT, R122, UR16, PT ;  /* 0x000000107a007c0c */ /* 0x000fe4000bf26270 */
[----:B------:R-:W-:Y:S01]  /*32e0*/  ISETP.GE.AND P2, PT, R74, UR16, PT ;  /* 0x000000104a007c0c */ /* 0x000fe2000bf46270 */
[----:B------:R-:W5:Y:S01]  /*32f0*/  @!P0 LDG.E.U16 R229, desc[UR14][R114.64] ;  /* 0x0000000e72e58981 */ /* 0x000f62000c1e1500 */
[----:B------:R-:W-:Y:S02]  /*3300*/  ISETP.GE.AND P4, PT, R75, UR16, PT ;  /* 0x000000104b007c0c */ /* 0x000fe4000bf86270 */
[----:B------:R-:W-:Y:S01]  /*3310*/  ISETP.GE.AND P0, PT, R76, UR16, PT ;  /* 0x000000104c007c0c */ /* 0x000fe2000bf06270 */
[----:B------:R-:W-:Y:S01]  /*3320*/  IMAD.WIDE R116, R93, 0x2, R110 ;  /* 0x000000025d747825 */ /* 0x000fe200078e026e */
[----:B------:R-:W-:Y:S02]  /*3330*/  PRMT R223, RZ, 0x7610, R223 ;  /* 0x00007610ffdf7816 */ /* 0x000fe400000000df */
[----:B------:R-:W-:Y:S01]  /*3340*/  PRMT R227, RZ, 0x7610, R227 ;  /* 0x00007610ffe37816 */ /* 0x000fe200000000e3 */
[----:B0-----:R-:W-:Y:S01]  /*3350*/  IMAD.WIDE R112, R91, 0x2, R110 ;  /* 0x000000025b707825 */ /* 0x001fe200078e026e */
[----:B------:R-:W-:-:S02]  /*3360*/  PRMT R231, RZ, 0x7610, R231 ;  /* 0x00007610ffe77816 */ /* 0x000fc400000000e7 */
[----:B------:R0:W5:Y:S01]  /*3370*/  @!P5 LDG.E.U16 R223, desc[UR14][R116.64] ;  /* 0x0000000e74dfd981 */ /* 0x000162000c1e1500 */
[----:B------:R-:W-:Y:S01]  /*3380*/  PRMT R233, RZ, 0x7610, R233 ;  /* 0x00007610ffe97816 */ /* 0x000fe200000000e9 */
[----:B-1----:R-:W-:Y:S01]  /*3390*/  IMAD.WIDE R118, R197, 0x2, R110 ;  /* 0x00000002c5767825 */ /* 0x002fe200078e026e */
[----:B------:R-:W-:Y:S01]  /*33a0*/  PRMT R235, RZ, 0x7610, R235 ;  /* 0x00007610ffeb7816 */ /* 0x000fe200000000eb */
[----:B------:R1:W5:Y:S01]  /*33b0*/  @!P3 LDG.E.U16 R227, desc[UR14][R112.64] ;  /* 0x0000000e70e3b981 */ /* 0x000362000c1e1500 */
[----:B------:R-:W-:Y:S01]  /*33c0*/  PRMT R237, RZ, 0x7610, R237 ;  /* 0x00007610ffed7816 */ /* 0x000fe200000000ed */
[----:B------:R-:W-:-:S04]  /*33d0*/  IMAD.WIDE R120, R195, 0x2, R110 ;  /* 0x00000002c3787825 */ /* 0x000fc800078e026e */
[--C-:B0-----:R-:W-:Y:S01]  /*33e0*/  IMAD.WIDE R116, R89, 0x2, R110.reuse ;  /* 0x0000000259747825 */ /* 0x101fe200078e026e */
[----:B------:R-:W5:Y:S03]  /*33f0*/  @!P2 LDG.E.U16 R233, desc[UR14][R118.64] ;  /* 0x0000000e76e9a981 */ /* 0x000f66000c1e1500 */
[----:B-1----:R-:W-:Y:S01]  /*3400*/  IMAD.WIDE R112, R193, 0x2, R110 ;  /* 0x00000002c1707825 */ /* 0x002fe200078e026e */
[----:B------:R0:W5:Y:S01]  /*3410*/  @!P1 LDG.E.U16 R231, desc[UR14][R116.64] ;  /* 0x0000000e74e79981 */ /* 0x000162000c1e1500 */
[----:B------:R-:W-:Y:S02]  /*3420*/  ISETP.GE.AND P1, PT, R77, UR16, PT ;  /* 0x000000104d007c0c */ /* 0x000fe4000bf26270 */
[----:B------:R-:W-:Y:S01]  /*3430*/  ISETP.GE.AND P2, PT, R78, UR16, PT ;  /* 0x000000104e007c0c */ /* 0x000fe2000bf46270 */
[----:B------:R1:W5:Y:S01]  /*3440*/  @!P4 LDG.E.U16 R235, desc[UR14][R120.64] ;  /* 0x0000000e78ebc981 */ /* 0x000362000c1e1500 */
[----:B------:R-:W-:-:S02]  /*3450*/  ISETP.GE.AND P3, PT, R79, UR16, PT ;  /* 0x000000104f007c0c */ /* 0x000fc4000bf66270 */
[----:B------:R-:W-:Y:S01]  /*3460*/  ISETP.GE.AND P4, PT, R80, UR16, PT ;  /* 0x0000001050007c0c */ /* 0x000fe2000bf86270 */
[----:B------:R1:W5:Y:S01]  /*3470*/  @!P0 LDG.E.U16 R237, desc[UR14][R112.64] ;  /* 0x0000000e70ed8981 */ /* 0x000362000c1e1500 */
[----:B------:R-:W-:Y:S01]  /*3480*/  ISETP.GE.AND P0, PT, R81, UR16, PT ;  /* 0x0000001051007c0c */ /* 0x000fe2000bf06270 */
[----:B------:R-:W-:Y:S01]  /*3490*/  IMAD.WIDE R114, R191, 0x2, R110 ;  /* 0x00000002bf727825 */ /* 0x000fe200078e026e */
[----:B------:R-:W-:Y:S02]  /*34a0*/  PRMT R239, RZ, 0x7610, R239 ;  /* 0x00007610ffef7816 */ /* 0x000fe400000000ef */
[----:B------:R-:W-:Y:S01]  /*34b0*/  PRMT R241, RZ, 0x7610, R241 ;  /* 0x00007610fff17816 */ /* 0x000fe200000000f1 */
[----:B0-----:R-:W-:Y:S01]  /*34c0*/  IMAD.WIDE R116, R189, 0x2, R110 ;  /* 0x00000002bd747825 */ /* 0x001fe200078e026e */
[----:B------:R-:W-:Y:S02]  /*34d0*/  PRMT R243, RZ, 0x7610, R243 ;  /* 0x00007610fff37816 */ /* 0x000fe400000000f3 */
[----:B------:R-:W-:Y:S01]  /*34e0*/  PRMT R245, RZ, 0x7610, R245 ;  /* 0x00007610fff57816 */ /* 0x000fe200000000f5 */
[----:B------:R-:W-:Y:S01]  /*34f0*/  IMAD.WIDE R118, R187, 0x2, R110 ;  /* 0x00000002bb767825 */ /* 0x000fe200078e026e */
[----:B------:R-:W-:Y:S01]  /*3500*/  PRMT R247, RZ, 0x7610, R247 ;  /* 0x00007610fff77816 */ /* 0x000fe200000000f7 */
[----:B------:R0:W5:Y:S02]  /*3510*/  @!P1 LDG.E.U16 R239, desc[UR14][R114.64] ;  /* 0x0000000e72ef9981 */ /* 0x000164000c1e1500 */
[----:B-1----:R-:W-:-:S04]  /*3520*/  IMAD.WIDE R120, R185, 0x2, R110 ;  /* 0x00000002b9787825 */ /* 0x002fc800078e026e */
[----:B------:R-:W-:Y:S01]  /*3530*/  IMAD.WIDE R112, R183, 0x2, R110 ;  /* 0x00000002b7707825 */ /* 0x000fe200078e026e */
[----:B------:R1:W5:Y:S01]  /*3540*/  @!P2 LDG.E.U16 R241, desc[UR14][R116.64] ;  /* 0x0000000e74f1a981 */ /* 0x000362000c1e1500 */
[----:B------:R-:W-:Y:S02]  /*3550*/  ISETP.GE.AND P1, PT, R82, UR16, PT ;  /* 0x0000001052007c0c */ /* 0x000fe4000bf26270 */
[----:B------:R-:W-:Y:S01]  /*3560*/  ISETP.GE.AND P2, PT, R83, UR16, PT ;  /* 0x0000001053007c0c */ /* 0x000fe2000bf46270 */
[----:B------:R-:W5:Y:S01]  /*3570*/  @!P3 LDG.E.U16 R243, desc[UR14][R118.64] ;  /* 0x0000000e76f3b981 */ /* 0x000f62000c1e1500 */
[----:B------:R-:W-:-:S03]  /*3580*/  ISETP.GE.AND P3, PT, R84, UR16, PT ;  /* 0x0000001054007c0c */ /* 0x000fc6000bf66270 */
[----:B------:R-:W5:Y:S01]  /*3590*/  @!P4 LDG.E.U16 R245, desc[UR14][R120.64] ;  /* 0x0000000e78f5c981 */ /* 0x000f62000c1e1500 */
[----:B------:R-:W-:-:S03]  /*35a0*/  ISETP.GE.AND P4, PT, R85, UR16, PT ;  /* 0x0000001055007c0c */ /* 0x000fc6000bf86270 */
[----:B------:R1:W5:Y:S01]  /*35b0*/  @!P0 LDG.E.U16 R247, desc[UR14][R112.64] ;  /* 0x0000000e70f78981 */ /* 0x000362000c1e1500 */
[----:B------:R-:W-:Y:S01]  /*35c0*/  ISETP.GE.AND P0, PT, R86, UR16, PT ;  /* 0x0000001056007c0c */ /* 0x000fe2000bf06270 */
[----:B0-----:R-:W-:Y:S01]  /*35d0*/  IMAD.WIDE R114, R181, 0x2, R110 ;  /* 0x00000002b5727825 */ /* 0x001fe200078e026e */
[----:B------:R-:W-:Y:S02]  /*35e0*/  PRMT R249, RZ, 0x7610, R249 ;  /* 0x00007610fff97816 */ /* 0x000fe400000000f9 */
[----:B------:R-:W-:Y:S01]  /*35f0*/  PRMT R251, RZ, 0x7610, R251 ;  /* 0x00007610fffb7816 */ /* 0x000fe200000000fb */
[----:B-1----:R-:W-:Y:S01]  /*3600*/  IMAD.WIDE R116, R179, 0x2, R110 ;  /* 0x00000002b3747825 */ /* 0x002fe200078e026e */
[----:B------:R-:W-:Y:S02]  /*3610*/  PRMT R182, RZ, 0x7610, R182 ;  /* 0x00007610ffb67816 */ /* 0x000fe400000000b6 */
[----:B------:R-:W-:Y:S01]  /*3620*/  PRMT R184, RZ, 0x7610, R184 ;  /* 0x00007610ffb87816 */ /* 0x000fe200000000b8 */
[--C-:B------:R-:W-:Y:S01]  /*3630*/  IMAD.MOV.U32 R112, RZ, RZ, R186.reuse ;  /* 0x000000ffff707224 */ /* 0x100fe200078e00ba */
[----:B------:R-:W-:Y:S01]  /*3640*/  PRMT R186, RZ, 0x7610, R186 ;  /* 0x00007610ffba7816 */ /* 0x000fe200000000ba */
[--C-:B------:R-:W-:Y:S01]  /*3650*/  IMAD.WIDE R120, R177, 0x2, R110.reuse ;  /* 0x00000002b1787825 */ /* 0x100fe200078e026e */
[----:B------:R0:W5:Y:S03]  /*3660*/  @!P1 LDG.E.U16 R249, desc[UR14][R114.64] ;  /* 0x0000000e72f99981 */ /* 0x000166000c1e1500 */
[--C-:B------:R-:W-:Y:S01]  /*3670*/  IMAD.WIDE R122, R175, 0x2, R110.reuse ;  /* 0x00000002af7a7825 */ /* 0x100fe200078e026e */
[----:B------:R1:W5:Y:S03]  /*3680*/  @!P2 LDG.E.U16 R251, desc[UR14][R116.64] ;  /* 0x0000000e74fba981 */ /* 0x000366000c1e1500 */
[----:B------:R-:W-:Y:S01]  /*3690*/  IMAD.WIDE R118, R109, 0x2, R110 ;  /* 0x000000026d767825 */ /* 0x000fe200078e026e */
[----:B------:R-:W5:Y:S04]  /*36a0*/  @!P3 LDG.E.U16 R182, desc[UR14][R120.64] ;  /* 0x0000000e78b6b981 */ /* 0x000f68000c1e1500 */
[----:B------:R1:W5:Y:S04]  /*36b0*/  @!P4 LDG.E.U16 R184, desc[UR14][R122.64] ;  /* 0x0000000e7ab8c981 */ /* 0x000368000c1e1500 */
[----:B------:R1:W5:Y:S01]  /*36c0*/  @!P0 LDG.E.U16 R186, desc[UR14][R118.64] ;  /* 0x0000000e76ba8981 */ /* 0x000362000c1e1500 */
[----:B------:R-:W-:Y:S01]  /*36d0*/  BAR.SYNC.DEFER_BLOCKING 0x0 ;  /* 0x0000000000007b1d */ /* 0x000fe20000010000 */
[----:B------:R-:W-:Y:S01]  /*36e0*/  ISETP.GE.AND P1, PT, R71, UR16, PT ;  /* 0x0000001047007c0c */ /* 0x000fe2000bf26270 */
[----:B0-----:R-:W-:-:S02]  /*36f0*/  IMAD.MOV.U32 R114, RZ, RZ, R192 ;  /* 0x000000ffff727224 */ /* 0x001fc400078e00c0 */
[--C-:B------:R-:W-:Y:S01]  /*3700*/  IMAD.MOV.U32 R115, RZ, RZ, R190.reuse ;  /* 0x000000ffff737224 */ /* 0x100fe200078e00be */
[----:B------:R-:W-:Y:S01]  /*3710*/  PRMT R190, RZ, 0x7610, R190 ;  /* 0x00007610ffbe7816 */ /* 0x000fe200000000be */
[----:B-1----:R-:W-:Y:S02]  /*3720*/  IMAD.MOV.U32 R116, RZ, RZ, R124 ;  /* 0x000000ffff747224 */ /* 0x002fe400078e007c */
[--C-:B------:R-:W-:Y:S01]  /*3730*/  IMAD.MOV.U32 R117, RZ, RZ, R188.reuse ;  /* 0x000000ffff757224 */ /* 0x100fe200078e00bc */
[----:B------:R-:W-:Y:S01]  /*3740*/  PRMT R188, RZ, 0x7610, R188 ;  /* 0x00007610ffbc7816 */ /* 0x000fe200000000bc */
[----:B------:R-:W-:-:S04]  /*3750*/  IMAD.WIDE R122, R87, 0x2, R114 ;  /* 0x00000002577a7825 */ /* 0x000fc800078e0272 */
[----:B------:R-:W-:Y:S01]  /*3760*/  IMAD.WIDE R120, R87, 0x2, R116 ;  /* 0x0000000257787825 */ /* 0x000fe200078e0274 */
[----:B------:R-:W-:-:S03]  /*3770*/  PRMT R196, RZ, 0x7610, R196 ;  /* 0x00007610ffc47816 */ /* 0x000fc600000000c4 */
[----:B------:R-:W-:Y:S01]  /*3780*/  IMAD.MOV.U32 R119, RZ, RZ, R129 ;  /* 0x000000ffff777224 */ /* 0x000fe200078e0081 */
[----:B------:R0:W5:Y:S01]  /*3790*/  @!P1 LDG.E.U16 R190, desc[UR14][R122.64] ;  /* 0x0000000e7abe9981 */ /* 0x000162000c1e1500 */
[----:B------:R-:W-:-:S03]  /*37a0*/  IMAD.MOV.U32 R113, RZ, RZ, R125 ;  /* 0x000000ffff717224 */ /* 0x000fc600078e007d */
[----:B------:R1:W5:Y:S01]  /*37b0*/  @!P1 LDG.E.U16 R188, desc[UR14][R120.64] ;  /* 0x0000000e78bc9981 */ /* 0x000362000c1e1500 */
[----:B------:R-:W-:Y:S02]  /*37c0*/  IMAD.MOV.U32 R118, RZ, RZ, R130 ;  /* 0x000000ffff767224 */ /* 0x000fe400078e0082 */
[----:B0-----:R-:W-:Y:S02]  /*37d0*/  IMAD.MOV.U32 R122, RZ, RZ, R128 ;  /* 0x000000ffff7a7224 */ /* 0x001fe400078e0080 */
[----:B------:R-:W-:Y:S02]  /*37e0*/  IMAD.MOV.U32 R123, RZ, RZ, R131 ;  /* 0x000000ffff7b7224 */ /* 0x000fe400078e0083 */
[----:B-1----:R-:W-:Y:S02]  /*37f0*/  IMAD.MOV.U32 R120, RZ, RZ, R136 ;  /* 0x000000ffff787224 */ /* 0x002fe400078e0088 */
[----:B------:R-:W-:Y:S01]  /*3800*/  IMAD.MOV.U32 R121, RZ, RZ, R137 ;  /* 0x000000ffff797224 */ /* 0x000fe200078e0089 */
[----:B------:R-:W-:Y:S01]  /*3810*/  PRMT R198, RZ, 0x7610, R198 ;  /* 0x00007610ffc67816 */ /* 0x000fe200000000c6 */
[----:B------:R-:W-:Y:S01]  /*3820*/  IMAD.WIDE R128, R87, 0x2, R122 ;  /* 0x0000000257807825 */ /* 0x000fe200078e027a */
[----:B------:R-:W-:-:S03]  /*3830*/  PRMT R192, RZ, 0x7610, R192 ;  /* 0x00007610ffc07816 */ /* 0x000fc600000000c0 */
[C---:B------:R-:W-:Y:S01]  /*3840*/  IMAD.WIDE R130, R87.reuse, 0x2, R120 ;  /* 0x0000000257827825 */ /* 0x040fe200078e0278 */
[----:B------:R0:W5:Y:S03]  /*3850*/  @!P1 LDG.E.U16 R196, desc[UR14][R128.64] ;  /* 0x0000000e80c49981 */ /* 0x000166000c1e1500 */
[----:B------:R-:W-:Y:S01]  /*3860*/  IMAD.WIDE R124, R87, 0x2, R112 ;  /* 0x00000002577c7825 */ /* 0x000fe200078e0270 */
[----:B------:R1:W5:Y:S01]  /*3870*/  @!P1 LDG.E.U16 R198, desc[UR14][R130.64] ;  /* 0x0000000e82c69981 */ /* 0x000362000c1e1500 */
[----:B------:R-:W-:-:S03]  /*3880*/  PRMT R204, RZ, 0x7610, R204 ;  /* 0x00007610ffcc7816 */ /* 0x000fc600000000cc */
[----:B------:R1:W5:Y:S01]  /*3890*/  @!P1 LDG.E.U16 R192, desc[UR14][R124.64] ;  /* 0x0000000e7cc09981 */ /* 0x000362000c1e1500 */
[----:B0-----:R-:W-:Y:S02]  /*38a0*/  IMAD.MOV.U32 R128, RZ, RZ, R134 ;  /* 0x000000ffff807224 */ /* 0x001fe400078e0086 */
[----:B------:R-:W-:Y:S02]  /*38b0*/  IMAD.MOV.U32 R129, RZ, RZ, R135 ;  /* 0x000000ffff817224 */ /* 0x000fe400078e0087 */
[----:B-1----:R-:W-:Y:S02]  /*38c0*/  IMAD.MOV.U32 R130, RZ, RZ, R132 ;  /* 0x000000ffff827224 */ /* 0x002fe400078e0084 */
[----:B------:R-:W-:Y:S01]  /*38d0*/  IMAD.MOV.U32 R131, RZ, RZ, R133 ;  /* 0x000000ffff837224 */ /* 0x000fe200078e0085 */
[----:B------:R-:W-:Y:S01]  /*38e0*/  PRMT R202, RZ, 0x7610, R202 ;  /* 0x00007610ffca7816 */ /* 0x000fe200000000ca */
[----:B------:R-:W-:Y:S02]  /*38f0*/  IMAD.MOV.U32 R124, RZ, RZ, R126 ;  /* 0x000000ffff7c7224 */ /* 0x000fe400078e007e */
[----:B------:R-:W-:-:S02]  /*3900*/  IMAD.MOV.U32 R125, RZ, RZ, R127 ;  /* 0x000000ffff7d7224 */ /* 0x000fc400078e007f */
[C---:B------:R-:W-:Y:S01]  /*3910*/  IMAD.WIDE R134, R87.reuse, 0x2, R128 ;  /* 0x0000000257867825 */ /* 0x040fe200078e0280 */
[----:B------:R-:W-:Y:S02]  /*3920*/  PRMT R194, RZ, 0x7610, R194 ;  /* 0x00007610ffc27816 */ /* 0x000fe400000000c2 */
[----:B------:R-:W-:Y:S01]  /*3930*/  PRMT R200, RZ, 0x7610, R200 ;  /* 0x00007610ffc87816 */ /* 0x000fe200000000c8 */
[C---:B------:R-:W-:Y:S01]  /*3940*/  IMAD.WIDE R132, R87.reuse, 0x2, R130 ;  /* 0x0000000257847825 */ /* 0x040fe200078e0282 */
[----:B------:R0:W5:Y:S03]  /*3950*/  @!P1 LDG.E.U16 R204, desc[UR14][R134.64] ;  /* 0x0000000e86cc9981 */ /* 0x000166000c1e1500 */
[C---:B------:R-:W-:Y:S01]  /*3960*/  IMAD.WIDE R126, R87.reuse, 0x2, R124 ;  /* 0x00000002577e7825 */ /* 0x040fe200078e027c */
[----:B------:R1:W5:Y:S03]  /*3970*/  @!P1 LDG.E.U16 R202, desc[UR14][R132.64] ;  /* 0x0000000e84ca9981 */ /* 0x000366000c1e1500 */
[----:B------:R-:W-:Y:S01]  /*3980*/  IMAD.WIDE R136, R87, 0x2, R118 ;  /* 0x0000000257887825 */ /* 0x000fe200078e0276 */
[----:B------:R1:W5:Y:S03]  /*3990*/  @!P1 LDG.E.U16 R194, desc[UR14][R126.64] ;  /* 0x0000000e7ec29981 */ /* 0x000366000c1e1500 */
[----:B0-----:R-:W-:Y:S01]  /*39a0*/  IMAD.MOV.U32 R134, RZ, RZ, R142 ;  /* 0x000000ffff867224 */ /* 0x001fe200078e008e */
[----:B------:R0:W5:Y:S01]  /*39b0*/  @!P1 LDG.E.U16 R200, desc[UR14][R136.64] ;  /* 0x0000000e88c89981 */ /* 0x000162000c1e1500 */
[----:B------:R-:W-:-:S02]  /*39c0*/  IMAD.MOV.U32 R135, RZ, RZ, R143 ;  /* 0x000000ffff877224 */ /* 0x000fc400078e008f */
[--C-:B-1----:R-:W-:Y:S01]  /*39d0*/  IMAD.MOV.U32 R133, RZ, RZ, R208.reuse ;  /* 0x000000ffff857224 */ /* 0x102fe200078e00d0 */
[----:B------:R-:W-:Y:S01]  /*39e0*/  PRMT R208, RZ, 0x7610, R208 ;  /* 0x00007610ffd07816 */ /* 0x000fe200000000d0 */
[----:B------:R-:W-:Y:S02]  /*39f0*/  IMAD.MOV.U32 R126, RZ, RZ, R138 ;  /* 0x000000ffff7e7224 */ /* 0x000fe400078e008a */
[----:B------:R-:W-:Y:S02]  /*3a00*/  IMAD.MOV.U32 R127, RZ, RZ, R139 ;  /* 0x000000ffff7f7224 */ /* 0x000fe400078e008b */
[----:B0-----:R-:W-:Y:S01]  /*3a10*/  IMAD.WIDE R136, R87, 0x2, R134 ;  /* 0x0000000257887825 */ /* 0x001fe200078e0286 */
[----:B------:R-:W-:-:S03]  /*3a20*/  PRMT R206, RZ, 0x7610, R206 ;  /* 0x00007610ffce7816 */ /* 0x000fc600000000ce */
[C---:B------:R-:W-:Y:S01]  /*3a30*/  IMAD.WIDE R138, R87.reuse, 0x2, R126 ;  /* 0x00000002578a7825 */ /* 0x040fe200078e027e */
[----:B------:R0:W5:Y:S04]  /*3a40*/  @!P1 LDG.E.U16 R208, desc[UR14][R136.64] ;  /* 0x0000000e88d09981 */ /* 0x000168000c1e1500 */
[----:B------:R1:W5:Y:S01]  /*3a50*/  @!P1 LDG.E.U16 R206, desc[UR14][R138.64] ;  /* 0x0000000e8ace9981 */ /* 0x000362000c1e1500 */
[----:B0-----:R-:W-:Y:S02]  /*3a60*/  IMAD.MOV.U32 R136, RZ, RZ, R214 ;  /* 0x000000ffff887224 */ /* 0x001fe400078e00d6 */
[--C-:B------:R-:W-:Y:S01]  /*3a70*/  IMAD.MOV.U32 R137, RZ, RZ, R212.reuse ;  /* 0x000000ffff897224 */ /* 0x100fe200078e00d4 */
[----:B------:R-:W-:Y:S01]  /*3a80*/  PRMT R212, RZ, 0x7610, R212 ;  /* 0x00007610ffd47816 */ /* 0x000fe200000000d4 */
[----:B-1----:R-:W-:Y:S01]  /*3a90*/  IMAD.WIDE R138, R87, 0x2, R136 ;  /* 0x00000002578a7825 */ /* 0x002fe200078e0288 */
[----:B------:R-:W-:-:S04]  /*3aa0*/  PRMT R214, RZ, 0x7610, R214 ;  /* 0x00007610ffd67816 */ /* 0x000fc800000000d6 */
[----:B------:R0:W5:Y:S01]  /*3ab0*/  @!P1 LDG.E.U16 R212, desc[UR14][R138.64] ;  /* 0x0000000e8ad49981 */ /* 0x000162000c1e1500 */
[--C-:B------:R-:W-:Y:S01]  /*3ac0*/  IMAD.MOV.U32 R132, RZ, RZ, R210.reuse ;  /* 0x000000ffff847224 */ /* 0x100fe200078e00d2 */
[----:B------:R-:W-:Y:S01]  /*3ad0*/  PRMT R210, RZ, 0x7610, R210 ;  /* 0x00007610ffd27816 */ /* 0x000fe200000000d2 */
[----:B0-----:R-:W-:Y:S02]  /*3ae0*/  IMAD.MOV.U32 R138, RZ, RZ, R140 ;  /* 0x000000ffff8a7224 */ /* 0x001fe400078e008c */
[----:B------:R-:W-:Y:S02]  /*3af0*/  IMAD.MOV.U32 R139, RZ, RZ, R141 ;  /* 0x000000ffff8b7224 */ /* 0x000fe400078e008d */
[----:B------:R-:W-:-:S04]  /*3b00*/  IMAD.WIDE R140, R87, 0x2, R138 ;  /* 0x00000002578c7825 */ /* 0x000fc800078e028a */
[C---:B------:R-:W-:Y:S01]  /*3b10*/  IMAD.WIDE R142, R87.reuse, 0x2, R132 ;  /* 0x00000002578e7825 */ /* 0x040fe200078e0284 */
[----:B------:R0:W5:Y:S04]  /*3b20*/  @!P1 LDG.E.U16 R214, desc[UR14][R140.64] ;  /* 0x0000000e8cd69981 */ /* 0x000168000c1e1500 */
[----:B------:R1:W5:Y:S01]  /*3b30*/  @!P1 LDG.E.U16 R210, desc[UR14][R142.64] ;  /* 0x0000000e8ed29981 */ /* 0x000362000c1e1500 */
[----:B0-----:R-:W-:Y:S02]  /*3b40*/  IMAD.MOV.U32 R140, RZ, RZ, R216 ;  /* 0x000000ffff8c7224 */ /* 0x001fe400078e00d8 */
[----:B------:R-:W-:Y:S01]  /*3b50*/  IMAD.MOV.U32 R141, RZ, RZ, R218 ;  /* 0x000000ffff8d7224 */ /* 0x000fe200078e00da */
[----:B------:R-:W-:Y:S01]  /*3b60*/  PRMT R216, RZ, 0x7610, R216 ;  /* 0x00007610ffd87816 */ /* 0x000fe200000000d8 */
[----:B-1----:R-:W-:Y:S01]  /*3b70*/  IMAD.WIDE R142, R87, 0x2, R140 ;  /* 0x00000002578e7825 */ /* 0x002fe200078e028c */
[----:B------:R-:W-:-:S04]  /*3b80*/  PRMT R218, RZ, 0x7610, R218 ;  /* 0x00007610ffda7816 */ /* 0x000fc800000000da */
[----:B------:R0:W5:Y:S02]  /*3b90*/  @!P1 LDG.E.U16 R216, desc[UR14][R142.64] ;  /* 0x0000000e8ed89981 */ /* 0x000164000c1e1500 */
[----:B0-----:R-:W-:Y:S02]  /*3ba0*/  IMAD.MOV.U32 R142, RZ, RZ, R144 ;  /* 0x000000ffff8e7224 */ /* 0x001fe400078e0090 */
[----:B------:R-:W-:Y:S02]  /*3bb0*/  IMAD.MOV.U32 R143, RZ, RZ, R145 ;  /* 0x000000ffff8f7224 */ /* 0x000fe400078e0091 */
[----:B------:R-:W-:Y:S01]  /*3bc0*/  IMAD.WIDE R144, R87, 0x2, R142 ;  /* 0x0000000257907825 */ /* 0x000fe200078e028e */
        /* <DEDUP_REMOVED lines=70> */
[----:B--2---:R0:W-:Y:S04]  /*4030*/  STS.U16 [R0+UR12], R248 ;  /* 0x000000f800007988 */ /* 0x0041e8000800040c */
[----:B------:R1:W2:Y:S01]  /*4040*/  @!P1 LDG.E.U16 R250, desc[UR14][R172.64] ;  /* 0x0000000eacfa9981 */ /* 0x0002a2000c1e1500 */
[----:B0-----:R-:W-:Y:S01]  /*4050*/  PRMT R248, RZ, 0x7610, R248 ;  /* 0x00007610fff87816 */ /* 0x001fe200000000f8 */
[----:B-1----:R-:W-:-:S02]  /*4060*/  IMAD.MOV.U32 R172, RZ, RZ, R2 ;  /* 0x000000ffffac7224 */ /* 0x002fc400078e0002 */
[----:B------:R-:W-:Y:S02]  /*4070*/  IMAD.MOV.U32 R173, RZ, RZ, R3 ;  /* 0x000000ffffad7224 */ /* 0x000fe400078e0003 */
[----:B------:R-:W-:Y:S01]  /*4080*/  IMAD.WIDE R2, R87, 0x2, R172 ;  /* 0x0000000257027825 */ /* 0x000fe200078e02ac */
[----:B----4-:R0:W-:Y:S04]  /*4090*/  STS.U16 [R0+UR12+0x400], R246 ;  /* 0x000400f600007988 */ /* 0x0101e8000800040c */
[----:B------:R1:W4:Y:S01]  /*40a0*/  @!P1 LDG.E.U16 R248, desc[UR14][R2.64] ;  /* 0x0000000e02f89981 */ /* 0x000322000c1e1500 */
[----:B0-----:R-:W-:Y:S01]  /*40b0*/  PRMT R246, RZ, 0x7610, R246 ;  /* 0x00007610fff67816 */ /* 0x001fe200000000f6 */
[----:B-1----:R-:W-:Y:S02]  /*40c0*/  IMAD.MOV.U32 R2, RZ, RZ, R4 ;  /* 0x000000ffff027224 */ /* 0x002fe400078e0004 */
[----:B------:R-:W-:-:S02]  /*40d0*/  IMAD.MOV.U32 R3, RZ, RZ, R5 ;  /* 0x000000ffff037224 */ /* 0x000fc400078e0005 */
[----:B------:R-:W-:-:S05]  /*40e0*/  IMAD.WIDE R4, R87, 0x2, R2 ;  /* 0x0000000257047825 */ /* 0x000fca00078e0202 */
[----:B------:R-:W4:Y:S04]  /*40f0*/  @!P1 LDG.E.U16 R246, desc[UR14][R4.64] ;  /* 0x0000000e04f69981 */ /* 0x000f28000c1e1500 */
[----:B---3--:R-:W-:Y:S04]  /*4100*/  STS.U16 [R0+UR12+0x800], R207 ;  /* 0x000800cf00007988 */ /* 0x008fe8000800040c */
[----:B-----5:R-:W-:Y:S04]  /*4110*/  STS.U16 [R0+UR12+0xc00], R213 ;  /* 0x000c00d500007988 */ /* 0x020fe8000800040c */
[----:B------:R-:W-:Y:S04]  /*4120*/  STS.U16 [R0+UR12+0x1000], R227 ;  /* 0x001000e300007988 */ /* 0x000fe8000800040c */
        /* <DEDUP_REMOVED lines=33> */
[----:B------:R-:W-:Y:S01]  /*4340*/  STS.U16 [R0+UR12+0x3800], R236 ;  /* 0x003800ec00007988 */ /* 0x000fe2000800040c */
[----:B------:R-:W-:Y:S01]  /*4350*/  UMOV UR4, UR13 ;  /* 0x0000000d00047c82 */ /* 0x000fe20008000000 */
[----:B------:R-:W-:Y:S01]  /*4360*/  UMOV UR5, 0x40000040 ;  /* 0x4000004000057882 */ /* 0x000fe20000000000 */
[----:B------:R-:W-:Y:S01]  /*4370*/  UMOV UR7, 0x40000040 ;  /* 0x4000004000077882 */ /* 0x000fe20000000000 */
        /* <DEDUP_REMOVED lines=8> */
[----:B--2---:R-:W-:Y:S04]  /*4400*/  STS.U16 [R176+UR12+0x3d00], R250 ;  /* 0x003d00fab0007988 */ /* 0x004fe8000800040c */
[----:B------:R-:W-:Y:S04]  /*4410*/  STS.U16 [R178+UR12+0x2200], R192 ;  /* 0x002200c0b2007988 */ /* 0x000fe8000800040c */
[----:B------:R-:W-:Y:S04]  /*4420*/  STS.U16 [R178+UR12+0x2600], R200 ;  /* 0x002600c8b2007988 */ /* 0x000fe8000800040c */
[----:B------:R-:W-:Y:S04]  /*4430*/  STS.U16 [R178+UR12+0x2a00], R208 ;  /* 0x002a00d0b2007988 */ /* 0x000fe8000800040c */
[----:B------:R0:W-:Y:S04]  /*4440*/  STS.U16 [R178+UR12+0x2e00], R216 ;  /* 0x002e00d8b2007988 */ /* 0x0001e8000800040c */
[----:B------:R-:W-:Y:S04]  /*4450*/  STS.U16 [R178+UR12+0x3200], R224 ;  /* 0x003200e0b2007988 */ /* 0x000fe8000800040c */
[----:B------:R-:W-:Y:S04]  /*4460*/  STS.U16 [R178+UR12+0x3600], R232 ;  /* 0x003600e8b2007988 */ /* 0x000fe8000800040c */
[----:B------:R-:W-:Y:S04]  /*4470*/  STS.U16 [R178+UR12+0x3a00], R240 ;  /* 0x003a00f0b2007988 */ /* 0x000fe8000800040c */
[----:B----4-:R-:W-:Y:S04]  /*4480*/  STS.U16 [R178+UR12+0x3e00], R248 ;  /* 0x003e00f8b2007988 */ /* 0x010fe8000800040c */
[----:B------:R-:W-:Y:S04]  /*4490*/  STS.U16 [R180+UR12+0x2300], R194 ;  /* 0x002300c2b4007988 */ /* 0x000fe8000800040c */
[----:B------:R-:W-:Y:S04]  /*44a0*/  STS.U16 [R180+UR12+0x2700], R202 ;  /* 0x002700cab4007988 */ /* 0x000fe8000800040c */
[----:B------:R1:W-:Y:S04]  /*44b0*/  STS.U16 [R180+UR12+0x2b00], R210 ;  /* 0x002b00d2b4007988 */ /* 0x0003e8000800040c */
[----:B------:R2:W-:Y:S04]  /*44c0*/  STS.U16 [R180+UR12+0x2f00], R218 ;  /* 0x002f00dab4007988 */ /* 0x0005e8000800040c */
[----:B------:R3:W-:Y:S04]  /*44d0*/  STS.U16 [R180+UR12+0x3300], R226 ;  /* 0x003300e2b4007988 */ /* 0x0007e8000800040c */
[----:B------:R3:W-:Y:S04]  /*44e0*/  STS.U16 [R180+UR12+0x3700], R234 ;  /* 0x003700eab4007988 */ /* 0x0007e8000800040c */
[----:B------:R3:W-:Y:S04]  /*44f0*/  STS.U16 [R180+UR12+0x3b00], R242 ;  /* 0x003b00f2b4007988 */ /* 0x0007e8000800040c */
[----:B------:R3:W-:Y:S01]  /*4500*/  STS.U16 [R180+UR12+0x3f00], R246 ;  /* 0x003f00f6b4007988 */ /* 0x0007e2000800040c */
[----:B------:R4:W-:Y:S06]  /*4510*/  MEMBAR.ALL.CTA ;  /* 0x0000000000007992 */ /* 0x0009ec0000008000 */
[----:B----4-:R-:W4:Y:S02]  /*4520*/  FENCE.VIEW.ASYNC.S ;  /* 0x00000000000073c6 */ /* 0x010f240000000000 */
[----:B----4-:R-:W-:Y:S06]  /*4530*/  BAR.SYNC.DEFER_BLOCKING 0x0 ;  /* 0x0000000000007b1d */ /* 0x010fec0000010000 */
[----:B------:R-:W-:-:S06]  /*4540*/  WARPGROUP.ARRIVE ;  /* 0x00000000000079c5 */ /* 0x000fcc0000000000 */
[----:B------:R-:W-:Y:S04]  /*4550*/  HGMMA.64x64x16.F32 R24, gdesc[UR4].tnspA, R24 ;  /* 0x20e00000041879f0 */ /* 0x000fe80008700818 */
[----:B------:R-:W-:Y:S04]  /*4560*/  HGMMA.64x64x16.F32 R24, gdesc[UR8].tnspA, R24 ;  /* 0x20e00000081879f0 */ /* 0x000fe80008700818 */
[----:B------:R-:W-:Y:S01]  /*4570*/  HGMMA.64x64x16.F32 R24, gdesc[UR20].tnspA, R24 ;  /* 0x20e00000141879f0 */ /* 0x000fe20008700818 */
[----:B------:R-:W-:-:S04]  /*4580*/  IMAD.WIDE R4, R88, 0x2, R2 ;  /* 0x0000000258047825 */ /* 0x000fc800078e0202 */
[----:B------:R-:W-:-:S04]  /*4590*/  IMAD.WIDE R2, R88, 0x2, R172 ;  /* 0x0000000258027825 */ /* 0x000fc800078e02ac */
[----:B------:R-:W-:-:S04]  /*45a0*/  IMAD.WIDE R172, R88, 0x2, R170 ;  /* 0x0000000258ac7825 */ /* 0x000fc800078e02aa */
[----:B------:R-:W-:-:S04]  /*45b0*/  IMAD.WIDE R170, R88, 0x2, R168 ;  /* 0x0000000258aa7825 */ /* 0x000fc800078e02a8 */
[----:B------:R-:W-:Y:S01]  /*45c0*/  IMAD.WIDE R168, R88, 0x2, R166 ;  /* 0x0000000258a87825 */ /* 0x000fe200078e02a6 */
[----:B------:R-:W-:Y:S03]  /*45d0*/  HGMMA.64x64x16.F32 R24, gdesc[UR24].tnspA, R24, gsb0 ;  /* 0x20e00000181879f0 */ /* 0x000fe60008000818 */
[----:B------:R-:W-:Y:S02]  /*45e0*/  VIADD R174, R174, 0xffffffff ;  /* 0xffffffffaeae7836 */ /* 0x000fe40000000000 */
[----:B------:R-:W-:-:S04]  /*45f0*/  IMAD.WIDE R166, R88, 0x2, R164 ;  /* 0x0000000258a67825 */ /* 0x000fc800078e02a4 */
[----:B------:R-:W-:Y:S01]  /*4600*/  IMAD.WIDE R164, R88, 0x2, R162 ;  /* 0x0000000258a47825 */ /* 0x000fe200078e02a2 */
[----:B------:R-:W-:-:S03]  /*4610*/  ISETP.NE.U32.AND P0, PT, R174, RZ, PT ;  /* 0x000000ffae00720c */ /* 0x000fc60003f05070 */
[----:B------:R-:W-:-:S04]  /*4620*/  IMAD.WIDE R162, R88, 0x2, R160 ;  /* 0x0000000258a27825 */ /* 0x000fc800078e02a0 */
        /* <DEDUP_REMOVED lines=8> */
[----:B0-----:R-:W-:-:S04]  /*46b0*/  IMAD.WIDE R216, R88, 0x2, R140 ;  /* 0x0000000258d87825 */ /* 0x001fc800078e028c */
[----:B------:R-:W-:-:S04]  /*46c0*/  IMAD.WIDE R144, R88, 0x2, R142 ;  /* 0x0000000258907825 */ /* 0x000fc800078e028e */
[----:B------:R-:W-:-:S04]  /*46d0*/  IMAD.WIDE R140, R88, 0x2, R138 ;  /* 0x00000002588c7825 */ /* 0x000fc800078e028a */
[----:B------:R-:W-:-:S04]  /*46e0*/  IMAD.WIDE R142, R88, 0x2, R134 ;  /* 0x00000002588e7825 */ /* 0x000fc800078e0286 */
[----:B------:R-:W-:Y:S01]  /*46f0*/  IMAD.WIDE R138, R88, 0x2, R126 ;  /* 0x00000002588a7825 */ /* 0x000fe200078e027e */
[----:B------:R-:W-:-:S03]  /*4700*/  UIADD3 UR16, UR16, -0x40, URZ ;  /* 0xffffffc010107890 */ /* 0x000fc6000fffe03f */
[----:B------:R-:W-:-:S04]  /*4710*/  IMAD.WIDE R134, R88, 0x2, R128 ;  /* 0x0000000258867825 */ /* 0x000fc800078e0280 */
[----:B------:R-:W-:-:S04]  /*4720*/  IMAD.WIDE R126, R88, 0x2, R124 ;  /* 0x00000002587e7825 */ /* 0x000fc800078e027c */
[----:B------:R-:W-:Y:S01]  /*4730*/  IMAD.WIDE R128, R88, 0x2, R118 ;  /* 0x0000000258807825 */ /* 0x000fe200078e0276 */
[----:B------:R-:W-:-:S03]  /*4740*/  WARPGROUP.DEPBAR.LE gsb0, 0x0 ;  /* 0x00008000000079c5 */ /* 0x000fc60000010000 */
[----:B------:R-:W-:-:S04]  /*4750*/  IMAD.WIDE R124, R88, 0x2, R112 ;  /* 0x00000002587c7825 */ /* 0x000fc800078e0270 */
[----:B------:R-:W-:-:S04]  /*4760*/  IMAD.WIDE R214, R88, 0x2, R136 ;  /* 0x0000000258d67825 */ /* 0x000fc800078e0288 */
[----:B-1----:R-:W-:-:S04]  /*4770*/  IMAD.WIDE R210, R88, 0x2, R132 ;  /* 0x0000000258d27825 */ /* 0x002fc800078e0284 */
[----:B------:R-:W-:-:S04]  /*4780*/  IMAD.WIDE R122, R88, 0x2, R122 ;  /* 0x00000002587a7825 */ /* 0x000fc800078e027a */
[----:B------:R-:W-:-:S04]  /*4790*/  IMAD.WIDE R114, R88, 0x2, R114 ;  /* 0x0000000258727825 */ /* 0x000fc800078e0272 */
[----:B------:R-:W-:-:S04]  /*47a0*/  IMAD.WIDE R116, R88, 0x2, R116 ;  /* 0x0000000258747825 */ /* 0x000fc800078e0274 */
[----:B------:R-:W-:-:S04]  /*47b0*/  IMAD.WIDE R132, R88, 0x2, R130 ;  /* 0x0000000258847825 */ /* 0x000fc800078e0282 */
[----:B------:R-:W-:Y:S02]  /*47c0*/  IMAD.MOV.U32 R130, RZ, RZ, R128 ;  /* 0x000000ffff827224 */ /* 0x000fe400078e0080 */
[----:B------:R-:W-:Y:S02]  /*47d0*/  IMAD.MOV.U32 R186, RZ, RZ, R124 ;  /* 0x000000ffffba7224 */ /* 0x000fe400078e007c */
[----:B--2---:R-:W-:Y:S02]  /*47e0*/  IMAD.MOV.U32 R218, RZ, RZ, R217 ;  /* 0x000000ffffda7224 */ /* 0x004fe400078e00d9 */
[----:B------:R-:W-:Y:S02]  /*47f0*/  IMAD.MOV.U32 R212, RZ, RZ, R215 ;  /* 0x000000ffffd47224 */ /* 0x000fe400078e00d7 */
[----:B------:R-:W-:Y:S02]  /*4800*/  IMAD.MOV.U32 R208, RZ, RZ, R211 ;  /* 0x000000ffffd07224 */ /* 0x000fe400078e00d3 */
[----:B------:R-:W-:-:S04]  /*4810*/  IMAD.WIDE R136, R88, 0x2, R120 ;  /* 0x0000000258887825 */ /* 0x000fc800078e0278 */
[----:B------:R-:W-:Y:S02]  /*4820*/  IMAD.MOV.U32 R128, RZ, RZ, R122 ;  /* 0x000000ffff807224 */ /* 0x000fe400078e007a */
[----:B------:R-:W-:Y:S02]  /*4830*/  IMAD.MOV.U32 R131, RZ, RZ, R123 ;  /* 0x000000ffff837224 */ /* 0x000fe400078e007b */
[----:B------:R-:W-:-:S04]  /*4840*/  IMAD.WIDE R110, R107, 0x2, R110 ;  /* 0x000000026b6e7825 */ /* 0x000fc800078e026e */
[----:B------:R-:W-:Y:S02]  /*4850*/  IMAD.MOV.U32 R192, RZ, RZ, R114 ;  /* 0x000000ffffc07224 */ /* 0x000fe400078e0072 */
[----:B------:R-:W-:Y:S02]  /*4860*/  IMAD.MOV.U32 R190, RZ, RZ, R115 ;  /* 0x000000ffffbe7224 */ /* 0x000fe400078e0073 */
[----:B------:R-:W-:Y:S02]  /*4870*/  IMAD.MOV.U32 R124, RZ, RZ, R116 ;  /* 0x000000ffff7c7224 */ /* 0x000fe400078e0074 */
[----:B------:R-:W-:Y:S01]  /*4880*/  IMAD.MOV.U32 R188, RZ, RZ, R117 ;  /* 0x000000ffffbc7224 */ /* 0x000fe200078e0075 */
[----:B---3--:R-:W-:Y:S06]  /*4890*/  @P0 BRA `(.L_x_1) ;  /* 0xffffffe400400947 */ /* 0x008fec000383ffff */
[----:B------:R-:W-:Y:S02]  /*48a0*/  F2FP.F16.F32.PACK_AB R51, R55, R51 ;  /* 0x000000333733723e */ /* 0x000fe400000000ff */
[----:B------:R-:W-:Y:S02]  /*48b0*/  F2FP.F16.F32.PACK_AB R50, R54, R50 ;  /* 0x000000323632723e */ /* 0x000fe400000000ff */
[----:B------:R-:W-:Y:S02]  /*48c0*/  F2FP.F16.F32.PACK_AB R49, R53, R49 ;  /* 0x000000313531723e */ /* 0x000fe400000000ff */
[----:B------:R-:W-:Y:S02]  /*48d0*/  F2FP.F16.F32.PACK_AB R48, R52, R48 ;  /* 0x000000303430723e */ /* 0x000fe400000000ff */
[----:B------:R-:W-:Y:S02]  /*48e0*/  F2FP.F16.F32.PACK_AB R43, R47, R43 ;  /* 0x0000002b2f2b723e */ /* 0x000fe400000000ff */
[----:B------:R-:W-:-:S02]  /*48f0*/  F2FP.F16.F32.PACK_AB R42, R46, R42 ;  /* 0x0000002a2e2a723e */ /* 0x000fc400000000ff */
        /* <DEDUP_REMOVED lines=9> */
[----:B------:R-:W-:-:S07]  /*4990*/  F2FP.F16.F32.PACK_AB R24, R28, R24 ;  /* 0x000000181c18723e */ /* 0x000fce00000000ff */
.L_x_0:
[----:B------:R-:W-:Y:S01]  /*49a0*/  BAR.SYNC.DEFER_BLOCKING 0x0 ;  /* 0x0000000000007b1d */ /* 0x000fe20000010000 */
[C---:B------:R-:W-:Y:S02]  /*49b0*/  IMAD.SHL.U32 R2, R73.reuse, 0x80, RZ ;  /* 0x0000008049027824 */ /* 0x040fe400078e00ff */
[C---:B------:R-:W-:Y:S02]  /*49c0*/  IMAD.SHL.U32 R0, R73.reuse, 0x10, RZ ;  /* 0x0000001049007824 */ /* 0x040fe400078e00ff */
[----:B------:R-:W-:Y:S01]  /*49d0*/  IMAD.SHL.U32 R73, R73, 0x8, RZ ;  /* 0x0000000849497824 */ /* 0x000fe200078e00ff */
[----:B------:R-:W-:Y:S01]  /*49e0*/  LOP3.LUT R3, R2, 0x400, RZ, 0xc0, !PT ;  /* 0x0000040002037812 */ /* 0x000fe200078ec0ff */
[----:B------:R-:W-:Y:S01]  /*49f0*/  ULDC.64 UR6, c[0x0][0x228] ;  /* 0x00008a0000067ab9 */ /* 0x000fe20000000a00 */
[----:B------:R-:W-:Y:S01]  /*4a00*/  LOP3.LUT R2, R0, 0x70, RZ, 0xc0, !PT ;  /* 0x0000007000027812 */ /* 0x000fe200078ec0ff */
[----:B------:R-:W-:Y:S01]  /*4a10*/  ULDC UR4, c[0x0][0x244] ;  /* 0x0000910000047ab9 */ /* 0x000fe20000000800 */
[----:B------:R-:W-:-:S02]  /*4a20*/  LOP3.LUT R73, R73, 0x380, RZ, 0xc0, !PT ;  /* 0x0000038049497812 */ /* 0x000fc400078ec0ff */
[----:B------:R-:W-:Y:S02]  /*4a30*/  IADD3 R2, R3, UR12, R2 ;  /* 0x0000000c03027c10 */ /* 0x000fe4000fffe002 */
[----:B------:R-:W-:Y:S02]  /*4a40*/  LOP3.LUT R44, R0, 0x7f0, RZ, 0xc0, !PT ;  /* 0x000007f0002c7812 */ /* 0x000fe400078ec0ff */
[C---:B------:R-:W-:Y:S01]  /*4a50*/  ISETP.GE.AND P0, PT, R6.reuse, UR6, PT ;  /* 0x0000000606007c0c */ /* 0x040fe2000bf06270 */
[----:B------:R-:W-:Y:S01]  /*4a60*/  IMAD.IADD R73, R73, 0x1, R2 ;  /* 0x0000000149497824 */ /* 0x000fe200078e0202 */
[----:B------:R-:W-:Y:S01]  /*4a70*/  ULDC UR6, c[0x0][0x248] ;  /* 0x0000920000067ab9 */ /* 0x000fe20000000800 */
[----:B------:R-:W-:Y:S01]  /*4a80*/  IMAD R6, R6, UR4, RZ ;  /* 0x0000000406067c24 */ /* 0x000fe2000f8e02ff */
[----:B------:R-:W-:Y:S01]  /*4a90*/  ULDC.64 UR4, c[0x0][0x220] ;  /* 0x0000880000047ab9 */ /* 0x000fe20000000a00 */
[C---:B------:R-:W-:Y:S01]  /*4aa0*/  ISETP.LT.AND P1, PT, R70.reuse, UR7, !P0 ;  /* 0x0000000746007c0c */ /* 0x040fe2000c721270 */
[----:B------:R-:W-:Y:S01]  /*4ab0*/  IMAD R70, R70, UR6, RZ ;  /* 0x0000000646467c24 */ /* 0x000fe2000f8e02ff */
[C---:B------:R-:W-:Y:S01]  /*4ac0*/  ISETP.LT.AND P4, PT, R69.reuse, UR7, !P0 ;  /* 0x0000000745007c0c */ /* 0x040fe2000c781270 */
[----:B------:R-:W-:Y:S01]  /*4ad0*/  STSM.16.M88.4 [R73], R24 ;  /* 0x0000001849007844 */ /* 0x000fe20000000200 */
[----:B------:R-:W-:Y:S01]  /*4ae0*/  BAR.SYNC.DEFER_BLOCKING 0x0 ;  /* 0x0000000000007b1d */ /* 0x000fe20000010000 */
[----:B------:R-:W-:Y:S01]  /*4af0*/  LEA R53, P2, R6, UR4, 0x1 ;  /* 0x0000000406357c11 */ /* 0x000fe2000f8408ff */
[----:B------:R-:W-:-:S03]  /*4b00*/  IMAD R69, R69, UR6, RZ ;  /* 0x0000000645457c24 */ /* 0x000fc6000f8e02ff */
[----:B------:R-:W-:Y:S02]  /*4b10*/  LEA.HI.X.SX32 R55, R6, UR5, 0x1, P2 ;  /* 0x0000000506377c11 */ /* 0x000fe400090f0eff */
[CC--:B------:R-:W-:Y:S02]  /*4b20*/  LEA R2, P2, R70.reuse, R53.reuse, 0x1 ;  /* 0x0000003546027211 */ /* 0x0c0fe400078408ff */
[C---:B------:R-:W-:Y:S02]  /*4b30*/  LEA R4, P3, R69.reuse, R53, 0x1 ;  /* 0x0000003545047211 */ /* 0x040fe400078608ff */
[-C--:B------:R-:W-:Y:S02]  /*4b40*/  LEA.HI.X.SX32 R3, R70, R55.reuse, 0x1, P2 ;  /* 0x0000003746037211 */ /* 0x080fe400010f0eff */
[C---:B------:R-:W-:Y:S01]  /*4b50*/  ISETP.LT.AND P2, PT, R68.reuse, UR7, !P0 ;  /* 0x0000000744007c0c */ /* 0x040fe2000c741270 */
[----:B------:R-:W-:Y:S01]  /*4b60*/  IMAD R68, R68, UR6, RZ ;  /* 0x0000000644447c24 */ /* 0x000fe2000f8e02ff */
[----:B------:R-:W-:-:S02]  /*4b70*/  LEA.HI.X.SX32 R5, R69, R55, 0x1, P3 ;  /* 0x0000003745057211 */ /* 0x000fc400018f0eff */
[C---:B------:R-:W-:Y:S01]  /*4b80*/  ISETP.LT.AND P3, PT, R67.reuse, UR7, !P0 ;  /* 0x0000000743007c0c */ /* 0x040fe2000c761270 */
[----:B------:R-:W-:Y:S01]  /*4b90*/  IMAD R67, R67, UR6, RZ ;  /* 0x0000000643437c24 */ /* 0x000fe2000f8e02ff */
[----:B------:R-:W0:Y:S01]  /*4ba0*/  LDS.128 R32, [R44+UR12] ;  /* 0x0000000c2c207984 */ /* 0x000e220008000c00 */
[----:B------:R-:W-:Y:S06]  /*4bb0*/  BAR.SYNC.DEFER_BLOCKING 0x0 ;  /* 0x0000000000007b1d */ /* 0x000fec0000010000 */
[----:B------:R1:W-:Y:S02]  /*4bc0*/  STSM.16.M88.4 [R73], R36 ;  /* 0x0000002449007844 */ /* 0x0003e40000000200 */
[----:B------:R-:W-:Y:S01]  /*4bd0*/  BAR.SYNC.DEFER_BLOCKING 0x0 ;  /* 0x0000000000007b1d */ /* 0x000fe20000010000 */
[----:B0-----:R-:W-:-:S02]  /*4be0*/  PRMT R0, R32, 0x7632, R0 ;  /* 0x0000763220007816 */ /* 0x001fc40000000000 */
[----:B------:R-:W-:Y:S02]  /*4bf0*/  PRMT R6, R34, 0x7632, R6 ;  /* 0x0000763222067816 */ /* 0x000fe40000000006 */
[----:B-1----:R-:W-:-:S04]  /*4c00*/  LEA R38, P5, R67, R53, 0x1 ;  /* 0x0000003543267211 */ /* 0x002fc800078a08ff */
[----:B------:R-:W-:Y:S01]  /*4c10*/  LEA.HI.X.SX32 R39, R67, R55, 0x1, P5 ;  /* 0x0000003743277211 */ /* 0x000fe200028f0eff */
[----:B------:R-:W0:Y:S01]  /*4c20*/  LDS.128 R28, [R44+UR12] ;  /* 0x0000000c2c1c7984 */ /* 0x000e220008000c00 */
[----:B------:R-:W-:Y:S06]  /*4c30*/  BAR.SYNC.DEFER_BLOCKING 0x0 ;  /* 0x0000000000007b1d */ /* 0x000fec0000010000 */
[----:B------:R-:W-:Y:S02]  /*4c40*/  STSM.16.M88.4 [R73], R40 ;  /* 0x0000002849007844 */ /* 0x000fe40000000200 */
[----:B------:R-:W-:Y:S06]  /*4c50*/  BAR.SYNC.DEFER_BLOCKING 0x0 ;  /* 0x0000000000007b1d */ /* 0x000fec0000010000 */
[----:B------:R-:W1:Y:S02]  /*4c60*/  LDS.128 R24, [R44+UR12] ;  /* 0x0000000c2c187984 */ /* 0x000e640008000c00 */
[----:B------:R-:W-:Y:S06]  /*4c70*/  BAR.SYNC.DEFER_BLOCKING 0x0 ;  /* 0x0000000000007b1d */ /* 0x000fec0000010000 */
[----:B------:R-:W-:Y:S02]  /*4c80*/  STSM.16.M88.4 [R73], R48 ;  /* 0x0000003049007844 */ /* 0x000fe40000000200 */
[----:B------:R-:W-:Y:S06]  /*4c90*/  BAR.SYNC.DEFER_BLOCKING 0x0 ;  /* 0x0000000000007b1d */ /* 0x000fec0000010000 */
[----:B------:R2:W-:Y:S01]  /*4ca0*/  @P1 STG.E.U16 desc[UR14][R2.64], R32 ;  /* 0x0000002002001986 */ /* 0x0005e2000c10150e */
[----:B------:R-:W-:-:S03]  /*4cb0*/  LEA R36, P1, R68, R53, 0x1 ;  /* 0x0000003544247211 */ /* 0x000fc600078208ff */
[----:B------:R3:W-:Y:S01]  /*4cc0*/  @P4 STG.E.U16 desc[UR14][R4.64], R33 ;  /* 0x0000002104004986 */ /* 0x0007e2000c10150e */
[C---:B------:R-:W-:Y:S01]  /*4cd0*/  ISETP.LT.AND P4, PT, R66.reuse, UR7, !P0 ;  /* 0x0000000742007c0c */ /* 0x040fe2000c781270 */
[----:B------:R-:W-:Y:S01]  /*4ce0*/  IMAD R66, R66, UR6, RZ ;  /* 0x0000000642427c24 */ /* 0x000fe2000f8e02ff */
[----:B------:R-:W-:Y:S01]  /*4cf0*/  LEA.HI.X.SX32 R37, R68, R55, 0x1, P1 ;  /* 0x0000003744257211 */ /* 0x000fe200008f0eff */
[----:B------:R-:W4:Y:S01]  /*4d00*/  LDS.128 R44, [R44+UR12] ;  /* 0x0000000c2c2c7984 */ /* 0x000f220008000c00 */
[C---:B------:R-:W-:Y:S01]  /*4d10*/  ISETP.LT.AND P1, PT, R65.reuse, UR7, !P0 ;  /* 0x0000000741007c0c */ /* 0x040fe2000c721270 */
[----:B------:R-:W-:Y:S01]  /*4d20*/  IMAD R65, R65, UR6, RZ ;  /* 0x0000000641417c24 */ /* 0x000fe2000f8e02ff */
[CC--:B--2---:R-:W-:Y:S01]  /*4d30*/  LEA R2, P6, R66.reuse, R53.reuse, 0x1 ;  /* 0x0000003542027211 */ /* 0x0c4fe200078c08ff */
[----:B------:R-:W-:Y:S03]  /*4d40*/  @P2 STG.E.U16 desc[UR14][R36.64], R34 ;  /* 0x0000002224002986 */ /* 0x000fe6000c10150e */
[----:B---3--:R-:W-:Y:S01]  /*4d50*/  LEA R4, P2, R65, R53, 0x1 ;  /* 0x0000003541047211 */ /* 0x008fe200078408ff */
[----:B------:R2:W-:Y:S01]  /*4d60*/  @P3 STG.E.U16 desc[UR14][R38.64], R35 ;  /* 0x0000002326003986 */ /* 0x0005e2000c10150e */
[----:B------:R-:W-:-:S02]  /*4d70*/  LEA.HI.X.SX32 R3, R66, R55, 0x1, P6 ;  /* 0x0000003742037211 */ /* 0x000fc400030f0eff */
[----:B------:R-:W-:Y:S02]  /*4d80*/  LEA.HI.X.SX32 R5, R65, R55, 0x1, P2 ;  /* 0x0000003741057211 */ /* 0x000fe400010f0eff */
[C---:B------:R-:W-:Y:S01]  /*4d90*/  ISETP.LT.AND P2, PT, R64.reuse, UR7, !P0 ;  /* 0x0000000740007c0c */ /* 0x040fe2000c741270 */
[----:B------:R-:W-:Y:S01]  /*4da0*/  IMAD R64, R64, UR6, RZ ;  /* 0x0000000640407c24 */ /* 0x000fe2000f8e02ff */
[----:B------:R3:W-:Y:S01]  /*4db0*/  @P4 STG.E.U16 desc[UR14][R2.64], R0 ;  /* 0x0000000002004986 */ /* 0x0007e2000c10150e */
[----:B------:R-:W-:Y:S02]  /*4dc0*/  PRMT R33, R33, 0x7632, R33 ;  /* 0x0000763221217816 */ /* 0x000fe40000000021 */
[C---:B------:R-:W-:Y:S01]  /*4dd0*/  ISETP.LT.AND P4, PT, R63.reuse, UR7, !P0 ;  /* 0x000000073f007c0c */ /* 0x040fe2000c781270 */
[----:B------:R-:W-:Y:S01]  /*4de0*/  IMAD R63, R63, UR6, RZ ;  /* 0x000000063f3f7c24 */ /* 0x000fe2000f8e02ff */
[C---:B------:R-:W-:Y:S01]  /*4df0*/  ISETP.LT.AND P3, PT, R62.reuse, UR7, !P0 ;  /* 0x000000073e007c0c */ /* 0x040fe2000c761270 */
[----:B------:R-:W-:Y:S01]  /*4e00*/  IMAD R62, R62, UR6, RZ ;  /* 0x000000063e3e7c24 */ /* 0x000fe2000f8e02ff */
[-C--:B------:R-:W-:Y:S01]  /*4e10*/  LEA R32, P6, R64, R53.reuse, 0x1 ;  /* 0x0000003540207211 */ /* 0x080fe200078c08ff */
[----:B------:R5:W-:Y:S01]  /*4e20*/  @P1 STG.E.U16 desc[UR14][R4.64], R33 ;  /* 0x0000002104001986 */ /* 0x000be2000c10150e */
[C---:B------:R-:W-:Y:S01]  /*4e30*/  ISETP.LT.AND P1, PT, R61.reuse, UR7, !P0 ;  /* 0x000000073d007c0c */ /* 0x040fe2000c721270 */
[----:B------:R-:W-:Y:S01]  /*4e40*/  IMAD R61, R61, UR6, RZ ;  /* 0x000000063d3d7c24 */ /* 0x000fe2000f8e02ff */
[----:B--2---:R-:W-:Y:S01]  /*4e50*/  PRMT R35, R35, 0x7632, R35 ;  /* 0x0000763223237816 */ /* 0x004fe20000000023 */
[----:B---3--:R-:W-:Y:S01]  /*4e60*/  IMAD R0, R22, UR6, RZ ;  /* 0x0000000616007c24 */ /* 0x008fe2000f8e02ff */
[----:B------:R-:W-:-:S04]  /*4e70*/  LEA R2, P5, R63, R53, 0x1 ;  /* 0x000000353f027211 */ /* 0x000fc800078a08ff */
[----:B------:R-:W-:Y:S02]  /*4e80*/  LEA.HI.X.SX32 R3, R63, R55, 0x1, P5 ;  /* 0x000000373f037211 */ /* 0x000fe400028f0eff */
[----:B------:R-:W-:Y:S02]  /*4e90*/  LEA R34, P5, R61, R53, 0x1 ;  /* 0x000000353d227211 */ /* 0x000fe400078a08ff */
[----:B-----5:R-:W-:Y:S02]  /*4ea0*/  LEA.HI.X.SX32 R33, R64, R55, 0x1, P6 ;  /* 0x0000003740217211 */ /* 0x020fe400030f0eff */
[----:B------:R-:W-:-:S03]  /*4eb0*/  LEA R4, P6, R62, R53, 0x1 ;  /* 0x000000353e047211 */ /* 0x000fc600078c08ff */
[----:B------:R2:W-:Y:S01]  /*4ec0*/  @P2 STG.E.U16 desc[UR14][R32.64], R6 ;  /* 0x0000000620002986 */ /* 0x0005e2000c10150e */
[----:B------:R-:W-:Y:S02]  /*4ed0*/  LEA.HI.X.SX32 R5, R62, R55, 0x1, P6 ;  /* 0x000000373e057211 */ /* 0x000fe400030f0eff */
[C---:B------:R-:W-:Y:S01]  /*4ee0*/  ISETP.LT.AND P2, PT, R59.reuse, UR7, !P0 ;  /* 0x000000073b007c0c */ /* 0x040fe2000c741270 */
[----:B------:R3:W-:Y:S01]  /*4ef0*/  @P4 STG.E.U16 desc[UR14][R2.64], R35 ;  /* 0x0000002302004986 */ /* 0x0007e2000c10150e */
[----:B------:R-:W-:Y:S01]  /*4f00*/  IMAD R59, R59, UR6, RZ ;  /* 0x000000063b3b7c24 */ /* 0x000fe2000f8e02ff */
[C---:B------:R-:W-:Y:S01]  /*4f10*/  ISETP.LT.AND P4, PT, R58.reuse, UR7, !P0 ;  /* 0x000000073a007c0c */ /* 0x040fe2000c781270 */
[----:B------:R-:W-:Y:S01]  /*4f20*/  IMAD R58, R58, UR6, RZ ;  /* 0x000000063a3a7c24 */ /* 0x000fe2000f8e02ff */
[----:B0-----:R0:W-:Y:S01]  /*4f30*/  @P3 STG.E.U16 desc[UR14][R4.64], R28 ;  /* 0x0000001c04003986 */ /* 0x0011e2000c10150e */
[C---:B------:R-:W-:Y:S01]  /*4f40*/  ISETP.LT.AND P3, PT, R60.reuse, UR7, !P0 ;  /* 0x000000073c007c0c */ /* 0x040fe2000c761270 */
[----:B------:R-:W-:Y:S01]  /*4f50*/  IMAD R60, R60, UR6, RZ ;  /* 0x000000063c3c7c24 */ /* 0x000fe2000f8e02ff */
[----:B--2---:R-:W-:-:S02]  /*4f60*/  PRMT R6, R28, 0x7632, R6 ;  /* 0x000076321c067816 */ /* 0x004fc40000000006 */
[----:B------:R-:W-:Y:S02]  /*4f70*/  PRMT R32, R30, 0x7632, R32 ;  /* 0x000076321e207816 */ /* 0x000fe40000000020 */
[----:B---3--:R-:W-:Y:S02]  /*4f80*/  LEA.HI.X.SX32 R35, R61, R55, 0x1, P5 ;  /* 0x000000373d237211 */ /* 0x008fe400028f0eff */
[CC--:B------:R-:W-:Y:S02]  /*4f90*/  LEA R2, P5, R59.reuse, R53.reuse, 0x1 ;  /* 0x000000353b027211 */ /* 0x0c0fe400078a08ff */
[-C--:B0-----:R-:W-:Y:S01]  /*4fa0*/  LEA R4, P6, R58, R53.reuse, 0x1 ;  /* 0x000000353a047211 */ /* 0x081fe200078c08ff */
[----:B------:R-:W-:Y:S01]  /*4fb0*/  @P1 STG.E.U16 desc[UR14][R34.64], R29 ;  /* 0x0000001d22001986 */ /* 0x000fe2000c10150e */
[----:B------:R-:W-:Y:S02]  /*4fc0*/  LEA R36, P1, R60, R53, 0x1 ;  /* 0x000000353c247211 */ /* 0x000fe400078208ff */
[----:B------:R-:W-:-:S02]  /*4fd0*/  LEA.HI.X.SX32 R3, R59, R55, 0x1, P5 ;  /* 0x000000373b037211 */ /* 0x000fc400028f0eff */
[-C--:B------:R-:W-:Y:S02]  /*4fe0*/  LEA.HI.X.SX32 R37, R60, R55.reuse, 0x1, P1 ;  /* 0x000000373c257211 */ /* 0x080fe400008f0eff */
[C---:B------:R-:W-:Y:S01]  /*4ff0*/  ISETP.LT.AND P1, PT, R57.reuse, UR7, !P0 ;  /* 0x0000000739007c0c */ /* 0x040fe2000c721270 */
[----:B------:R-:W-:Y:S01]  /*5000*/  IMAD R57, R57, UR6, RZ ;  /* 0x0000000639397c24 */ /* 0x000fe2000f8e02ff */
[----:B------:R-:W-:Y:S01]  /*5010*/  LEA.HI.X.SX32 R5, R58, R55, 0x1, P6 ;  /* 0x000000373a057211 */ /* 0x000fe200030f0eff */
[----:B------:R-:W-:Y:S03]  /*5020*/  @P3 STG.E.U16 desc[UR14][R36.64], R30 ;  /* 0x0000001e24003986 */ /* 0x000fe6000c10150e */
[----:B------:R-:W-:Y:S01]  /*5030*/  LEA R28, P3, R57, R53, 0x1 ;  /* 0x00000035391c7211 */ /* 0x000fe200078608ff */
[----:B------:R0:W-:Y:S01]  /*5040*/  @P2 STG.E.U16 desc[UR14][R2.64], R31 ;  /* 0x0000001f02002986 */ /* 0x0001e2000c10150e */
[C---:B------:R-:W-:Y:S01]  /*5050*/  ISETP.LT.AND P2, PT, R56.reuse, UR7, !P0 ;  /* 0x0000000738007c0c */ /* 0x040fe2000c741270 */
[----:B------:R-:W-:-:S02]  /*5060*/  IMAD R56, R56, UR6, RZ ;  /* 0x0000000638387c24 */ /* 0x000fc4000f8e02ff */
[----:B------:R2:W-:Y:S01]  /*5070*/  @P4 STG.E.U16 desc[UR14][R4.64], R6 ;  /* 0x0000000604004986 */ /* 0x0005e2000c10150e */
[C---:B------:R-:W-:Y:S01]  /*5080*/  ISETP.LT.AND P4, PT, R23.reuse, UR7, !P0 ;  /* 0x0000000717007c0c */ /* 0x040fe2000c781270 */
[----:B------:R-:W-:Y:S01]  /*5090*/  IMAD R23, R23, UR6, RZ ;  /* 0x0000000617177c24 */ /* 0x000fe2000f8e02ff */
[----:B0-----:R-:W-:Y:S02]  /*50a0*/  PRMT R3, R29, 0x7632, R3 ;  /* 0x000076321d037816 */ /* 0x001fe40000000003 */
[----:B------:R-:W-:Y:S02]  /*50b0*/  LEA.HI.X.SX32 R29, R57, R55, 0x1, P3 ;  /* 0x00000037391d7211 */ /* 0x000fe400018f0eff */
[-C--:B------:R-:W-:Y:S01]  /*50c0*/  LEA R2, P6, R56, R53.reuse, 0x1 ;  /* 0x0000003538027211 */ /* 0x080fe200078c08ff */
[----:B--2---:R-:W-:Y:S01]  /*50d0*/  IMAD R6, R18, UR6, RZ ;  /* 0x0000000612067c24 */ /* 0x004fe2000f8e02ff */
[----:B------:R-:W-:Y:S01]  /*50e0*/  ISETP.LT.AND P3, PT, R22, UR7, !P0 ;  /* 0x0000000716007c0c */ /* 0x000fe2000c761270 */
[----:B------:R0:W-:Y:S01]  /*50f0*/  @P1 STG.E.U16 desc[UR14][R28.64], R3 ;  /* 0x000000031c001986 */ /* 0x0001e2000c10150e */
[C---:B------:R-:W-:Y:S01]  /*5100*/  ISETP.LT.AND P1, PT, R21.reuse, UR7, !P0 ;  /* 0x0000000715007c0c */ /* 0x040fe2000c721270 */
[----:B------:R-:W-:Y:S01]  /*5110*/  IMAD R21, R21, UR6, RZ ;  /* 0x0000000615157c24 */ /* 0x000fe2000f8e02ff */
[----:B------:R-:W-:-:S02]  /*5120*/  LEA R4, P5, R23, R53, 0x1 ;  /* 0x0000003517047211 */ /* 0x000fc400078a08ff */
[----:B------:R-:W-:Y:S02]  /*5130*/  PRMT R31, R31, 0x7632, R31 ;  /* 0x000076321f1f7816 */ /* 0x000fe4000000001f */
[-C--:B------:R-:W-:Y:S02]  /*5140*/  LEA.HI.X.SX32 R5, R23, R55.reuse, 0x1, P5 ;  /* 0x0000003717057211 */ /* 0x080fe400028f0eff */
[----:B0-----:R-:W-:Y:S02]  /*5150*/  LEA.HI.X.SX32 R3, R56, R55, 0x1, P6 ;  /* 0x0000003738037211 */ /* 0x001fe400030f0eff */
[CC--:B------:R-:W-:Y:S02]  /*5160*/  LEA R22, P6, R0.reuse, R53.reuse, 0x1 ;  /* 0x0000003500167211 */ /* 0x0c0fe400078c08ff */
[C---:B------:R-:W-:Y:S01]  /*5170*/  LEA R28, P5, R21.reuse, R53, 0x1 ;  /* 0x00000035151c7211 */ /* 0x040fe200078a08ff */
[----:B------:R0:W-:Y:S01]  /*5180*/  @P2 STG.E.U16 desc[UR14][R2.64], R32 ;  /* 0x0000002002002986 */ /* 0x0001e2000c10150e */
[-C--:B------:R-:W-:Y:S01]  /*5190*/  LEA.HI.X.SX32 R23, R0, R55.reuse, 0x1, P6 ;  /* 0x0000003700177211 */ /* 0x080fe200030f0eff */
[C---:B------:R-:W-:Y:S01]  /*51a0*/  IMAD R0, R20.reuse, UR6, RZ ;  /* 0x0000000614007c24 */ /* 0x040fe2000f8e02ff */
[----:B------:R-:W-:Y:S01]  /*51b0*/  ISETP.LT.AND P2, PT, R20, UR7, !P0 ;  /* 0x0000000714007c0c */ /* 0x000fe2000c741270 */
[----:B------:R2:W-:Y:S01]  /*51c0*/  @P4 STG.E.U16 desc[UR14][R4.64], R31 ;  /* 0x0000001f04004986 */ /* 0x0005e2000c10150e */
[----:B------:R-:W-:-:S02]  /*51d0*/  LEA.HI.X.SX32 R29, R21, R55, 0x1, P5 ;  /* 0x00000037151d7211 */ /* 0x000fc400028f0eff */
[C---:B------:R-:W-:Y:S01]  /*51e0*/  LEA R20, P6, R0.reuse, R53, 0x1 ;  /* 0x0000003500147211 */ /* 0x040fe200078c08ff */
[----:B-1----:R1:W-:Y:S01]  /*51f0*/  @P3 STG.E.U16 desc[UR14][R22.64], R24 ;  /* 0x0000001816003986 */ /* 0x0023e2000c10150e */
[C---:B------:R-:W-:Y:S01]  /*5200*/  ISETP.LT.AND P3, PT, R19.reuse, UR7, !P0 ;  /* 0x0000000713007c0c */ /* 0x040fe2000c761270 */
[----:B------:R-:W-:Y:S01]  /*5210*/  IMAD R19, R19, UR6, RZ ;  /* 0x0000000613137c24 */ /* 0x000fe2000f8e02ff */
[C---:B------:R-:W-:Y:S01]  /*5220*/  ISETP.LT.AND P4, PT, R17.reuse, UR7, !P0 ;  /* 0x0000000711007c0c */ /* 0x040fe2000c781270 */
[----:B------:R3:W-:Y:S01]  /*5230*/  @P1 STG.E.U16 desc[UR14][R28.64], R25 ;  /* 0x000000191c001986 */ /* 0x0007e2000c10150e */
[----:B------:R-:W-:Y:S01]  /*5240*/  LEA.HI.X.SX32 R21, R0, R55, 0x1, P6 ;  /* 0x0000003700157211 */ /* 0x000fe200030f0eff */
[----:B------:R-:W-:Y:S01]  /*5250*/  IMAD R17, R17, UR6, RZ ;  /* 0x0000000611117c24 */ /* 0x000fe2000f8e02ff */
[----:B------:R-:W-:Y:S01]  /*5260*/  ISETP.LT.AND P1, PT, R18, UR7, !P0 ;  /* 0x0000000712007c0c */ /* 0x000fe2000c721270 */
[----:B------:R-:W-:Y:S01]  /*5270*/  IMAD R0, R14, UR6, RZ ;  /* 0x000000060e007c24 */ /* 0x000fe2000f8e02ff */
[-C--:B0-----:R-:W-:Y:S01]  /*5280*/  LEA R2, P5, R19, R53.reuse, 0x1 ;  /* 0x0000003513027211 */ /* 0x081fe200078a08ff */
[----:B------:R-:W-:Y:S01]  /*5290*/  @P2 STG.E.U16 desc[UR14][R20.64], R26 ;  /* 0x0000001a14002986 */ /* 0x000fe2000c10150e */
[----:B--2---:R-:W-:-:S02]  /*52a0*/  LEA R4, P6, R6, R53, 0x1 ;  /* 0x0000003506047211 */ /* 0x004fc400078c08ff */
[----:B------:R-:W-:Y:S02]  /*52b0*/  LEA R18, P2, R17, R53, 0x1 ;  /* 0x0000003511127211 */ /* 0x000fe400078408ff */
[-C--:B------:R-:W-:Y:S02]  /*52c0*/  LEA.HI.X.SX32 R3, R19, R55.reuse, 0x1, P5 ;  /* 0x0000003713037211 */ /* 0x080fe400028f0eff */
[----:B-1----:R-:W-:Y:S02]  /*52d0*/  PRMT R24, R24, 0x7632, R24 ;  /* 0x0000763218187816 */ /* 0x002fe40000000018 */
[-C--:B------:R-:W-:Y:S01]  /*52e0*/  LEA.HI.X.SX32 R5, R6, R55.reuse, 0x1, P6 ;  /* 0x0000003706057211 */ /* 0x080fe200030f0eff */
[----:B------:R0:W-:Y:S01]  /*52f0*/  @P3 STG.E.U16 desc[UR14][R2.64], R27 ;  /* 0x0000001b02003986 */ /* 0x0001e2000c10150e */
[----:B------:R-:W-:Y:S02]  /*5300*/  LEA.HI.X.SX32 R19, R17, R55, 0x1, P2 ;  /* 0x0000003711137211 */ /* 0x000fe400010f0eff */
[----:B---3--:R-:W-:Y:S01]  /*5310*/  PRMT R25, R25, 0x7632, R25 ;  /* 0x0000763219197816 */ /* 0x008fe20000000019 */
[----:B------:R1:W-:Y:S01]  /*5320*/  @P1 STG.E.U16 desc[UR14][R4.64], R24 ;  /* 0x0000001804001986 */ /* 0x0003e2000c10150e */
[C---:B------:R-:W-:Y:S01]  /*5330*/  ISETP.LT.AND P2, PT, R16.reuse, UR7, !P0 ;  /* 0x0000000710007c0c */ /* 0x040fe2000c741270 */
[----:B------:R-:W-:Y:S01]  /*5340*/  IMAD R16, R16, UR6, RZ ;  /* 0x0000000610107c24 */ /* 0x000fe2000f8e02ff */
[----:B------:R-:W-:Y:S01]  /*5350*/  ISETP.LT.AND P1, PT, R13, UR7, !P0 ;  /* 0x000000070d007c0c */ /* 0x000fe2000c721270 */
[----:B------:R2:W-:Y:S01]  /*5360*/  @P4 STG.E.U16 desc[UR14][R18.64], R25 ;  /* 0x0000001912004986 */ /* 0x0005e2000c10150e */
[C---:B------:R-:W-:Y:S01]  /*5370*/  ISETP.LT.AND P4, PT, R15.reuse, UR7, !P0 ;  /* 0x000000070f007c0c */ /* 0x040fe2000c781270 */
[----:B------:R-:W-:Y:S01]  /*5380*/  IMAD R15, R15, UR6, RZ ;  /* 0x000000060f0f7c24 */ /* 0x000fe2000f8e02ff */
[----:B------:R-:W-:Y:S01]  /*5390*/  ISETP.LT.AND P3, PT, R14, UR7, !P0 ;  /* 0x000000070e007c0c */ /* 0x000fe2000c761270 */
[----:B------:R-:W-:Y:S01]  /*53a0*/  IMAD R13, R13, UR6, RZ ;  /* 0x000000060d0d7c24 */ /* 0x000fe2000f8e02ff */
[----:B0-----:R-:W-:-:S02]  /*53b0*/  LEA R2, P6, R16, R53, 0x1 ;  /* 0x0000003510027211 */ /* 0x001fc400078c08ff */
[----:B------:R-:W-:Y:S02]  /*53c0*/  PRMT R6, R26, 0x7632, R6 ;  /* 0x000076321a067816 */ /* 0x000fe40000000006 */
[----:B-1----:R-:W-:Y:S02]  /*53d0*/  LEA R4, P5, R15, R53, 0x1 ;  /* 0x000000350f047211 */ /* 0x002fe400078a08ff */
[-C--:B------:R-:W-:Y:S01]  /*53e0*/  LEA.HI.X.SX32 R3, R16, R55.reuse, 0x1, P6 ;  /* 0x0000003710037211 */ /* 0x080fe200030f0eff */
[----:B--2---:R-:W-:Y:S01]  /*53f0*/  IMAD R18, R8, UR6, RZ ;  /* 0x0000000608127c24 */ /* 0x004fe2000f8e02ff */
[----:B------:R-:W-:Y:S01]  /*5400*/  PRMT R27, R27, 0x7632, R27 ;  /* 0x000076321b1b7816 */ /* 0x000fe2000000001b */
[----:B------:R-:W-:Y:S01]  /*5410*/  IMAD R19, R7, UR6, RZ ;  /* 0x0000000607137c24 */ /* 0x000fe2000f8e02ff */
[----:B------:R-:W-:Y:S01]  /*5420*/  LEA.HI.X.SX32 R5, R15, R55, 0x1, P5 ;  /* 0x000000370f057211 */ /* 0x000fe200028f0eff */
[----:B------:R-:W-:Y:S01]  /*5430*/  @P2 STG.E.U16 desc[UR14][R2.64], R6 ;  /* 0x0000000602002986 */ /* 0x000fe2000c10150e */
[----:B------:R-:W-:-:S02]  /*5440*/  LEA R14, P6, R0, R53, 0x1 ;  /* 0x00000035000e7211 */ /* 0x000fc400078c08ff */
[C---:B------:R-:W-:Y:S01]  /*5450*/  LEA R16, P5, R13.reuse, R53, 0x1 ;  /* 0x000000350d107211 */ /* 0x040fe200078a08ff */
[----:B------:R0:W-:Y:S01]  /*5460*/  @P4 STG.E.U16 desc[UR14][R4.64], R27 ;  /* 0x0000001b04004986 */ /* 0x0001e2000c10150e */
[-C--:B------:R-:W-:Y:S01]  /*5470*/  LEA.HI.X.SX32 R15, R0, R55.reuse, 0x1, P6 ;  /* 0x00000037000f7211 */ /* 0x080fe200030f0eff */
[----:B------:R-:W-:Y:S01]  /*5480*/  IMAD R0, R10, UR6, RZ ;  /* 0x000000060a007c24 */ /* 0x000fe2000f8e02ff */
[----:B------:R-:W-:Y:S02]  /*5490*/  LEA.HI.X.SX32 R17, R13, R55, 0x1, P5 ;  /* 0x000000370d117211 */ /* 0x000fe400028f0eff */
[C---:B------:R-:W-:Y:S01]  /*54a0*/  ISETP.LT.AND P4, PT, R11.reuse, UR7, !P0 ;  /* 0x000000070b007c0c */ /* 0x040fe2000c781270 */
[----:B------:R-:W-:Y:S01]  /*54b0*/  IMAD R11, R11, UR6, RZ ;  /* 0x000000060b0b7c24 */ /* 0x000fe2000f8e02ff */
[----:B----4-:R1:W-:Y:S01]  /*54c0*/  @P3 STG.E.U16 desc[UR14][R14.64], R44 ;  /* 0x0000002c0e003986 */ /* 0x0103e2000c10150e */
[C---:B------:R-:W-:Y:S01]  /*54d0*/  ISETP.LT.AND P5, PT, R12.reuse, UR7, !P0 ;  /* 0x000000070c007c0c */ /* 0x040fe2000c7a1270 */
[----:B------:R-:W-:Y:S01]  /*54e0*/  IMAD R12, R12, UR6, RZ ;  /* 0x000000060c0c7c24 */ /* 0x000fe2000f8e02ff */
[----:B------:R-:W-:Y:S01]  /*54f0*/  ISETP.LT.AND P3, PT, R10, UR7, !P0 ;  /* 0x000000070a007c0c */ /* 0x000fe2000c761270 */
[----:B------:R2:W-:Y:S01]  /*5500*/  @P1 STG.E.U16 desc[UR14][R16.64], R45 ;  /* 0x0000002d10001986 */ /* 0x0005e2000c10150e */
[-C--:B0-----:R-:W-:Y:S01]  /*5510*/  LEA R4, P1, R11, R53.reuse, 0x1 ;  /* 0x000000350b047211 */ /* 0x081fe200078208ff */
[----:B------:R-:W-:Y:S01]  /*5520*/  IMAD R6, R9, UR6, RZ ;  /* 0x0000000609067c24 */ /* 0x000fe2000f8e02ff */
[----:B------:R-:W-:-:S02]  /*5530*/  LEA R10, P2, R0, R53, 0x1 ;  /* 0x00000035000a7211 */ /* 0x000fc400078408ff */
[----:B------:R-:W-:Y:S02]  /*5540*/  LEA.HI.X.SX32 R5, R11, R55, 0x1, P1 ;  /* 0x000000370b057211 */ /* 0x000fe400008f0eff */
[-C--:B------:R-:W-:Y:S02]  /*5550*/  LEA R2, P6, R12, R53.reuse, 0x1 ;  /* 0x000000350c027211 */ /* 0x080fe400078c08ff */
[----:B-1----:R-:W-:Y:S02]  /*5560*/  LEA R14, P1, R18, R53, 0x1 ;  /* 0x00000035120e7211 */ /* 0x002fe400078208ff */
[-C--:B------:R-:W-:Y:S02]  /*5570*/  LEA.HI.X.SX32 R11, R0, R55.reuse, 0x1, P2 ;  /* 0x00000037000b7211 */ /* 0x080fe400010f0eff */
[----:B------:R-:W-:Y:S02]  /*5580*/  ISETP.LT.AND P2, PT, R9, UR7, !P0 ;  /* 0x0000000709007c0c */ /* 0x000fe4000c741270 */
[----:B------:R-:W-:-:S02]  /*5590*/  LEA.HI.X.SX32 R15, R18, R55, 0x1, P1 ;  /* 0x00000037120f7211 */ /* 0x000fc400008f0eff */
[----:B------:R-:W-:Y:S02]  /*55a0*/  ISETP.LT.AND P1, PT, R8, UR7, !P0 ;  /* 0x0000000708007c0c */ /* 0x000fe4000c721270 */
[----:B------:R-:W-:Y:S02]  /*55b0*/  ISETP.LT.AND P0, PT, R7, UR7, !P0 ;  /* 0x0000000707007c0c */ /* 0x000fe4000c701270 */
[----:B------:R-:W-:Y:S02]  /*55c0*/  LEA.HI.X.SX32 R3, R12, R55, 0x1, P6 ;  /* 0x000000370c037211 */ /* 0x000fe400030f0eff */
[----:B------:R-:W-:Y:S02]  /*55d0*/  LEA R12, P6, R6, R53, 0x1 ;  /* 0x00000035060c7211 */ /* 0x000fe400078c08ff */
[----:B------:R-:W-:Y:S01]  /*55e0*/  PRMT R44, R44, 0x7632, R44 ;  /* 0x000076322c2c7816 */ /* 0x000fe2000000002c */
[----:B------:R0:W-:Y:S01]  /*55f0*/  @P5 STG.E.U16 desc[UR14][R2.64], R46 ;  /* 0x0000002e02005986 */ /* 0x0001e2000c10150e */
[----:B------:R-:W-:-:S02]  /*5600*/  LEA.HI.X.SX32 R13, R6, R55, 0x1, P6 ;  /* 0x00000037060d7211 */ /* 0x000fc400030f0eff */
[----:B--2---:R-:W-:Y:S01]  /*5610*/  PRMT R45, R45, 0x7632, R45 ;  /* 0x000076322d2d7816 */ /* 0x004fe2000000002d */
[----:B------:R0:W-:Y:S01]  /*5620*/  @P4 STG.E.U16 desc[UR14][R4.64], R47 ;  /* 0x0000002f04004986 */ /* 0x0001e2000c10150e */
[----:B------:R-:W-:Y:S02]  /*5630*/  PRMT R0, R46, 0x7632, R0 ;  /* 0x000076322e007816 */ /* 0x000fe40000000000 */
[C---:B------:R-:W-:Y:S01]  /*5640*/  LEA R6, P6, R19.reuse, R53, 0x1 ;  /* 0x0000003513067211 */ /* 0x040fe200078c08ff */
[----:B------:R0:W-:Y:S03]  /*5650*/  @P3 STG.E.U16 desc[UR14][R10.64], R44 ;  /* 0x0000002c0a003986 */ /* 0x0001e6000c10150e */
[----:B------:R-:W-:Y:S01]  /*5660*/  LEA.HI.X.SX32 R7, R19, R55, 0x1, P6 ;  /* 0x0000003713077211 */ /* 0x000fe200030f0eff */
[----:B------:R0:W-:Y:S04]  /*5670*/  @P2 STG.E.U16 desc[UR14][R12.64], R45 ;  /* 0x0000002d0c002986 */ /* 0x0001e8000c10150e */
[----:B------:R0:W-:Y:S01]  /*5680*/  @P1 STG.E.U16 desc[UR14][R14.64], R0 ;  /* 0x000000000e001986 */ /* 0x0001e2000c10150e */
[----:B------:R-:W-:Y:S05]  /*5690*/  @!P0 EXIT ;  /* 0x000000000000894d */ /* 0x000fea0003800000 */
[----:B0-----:R-:W-:-:S05]  /*56a0*/  PRMT R3, R47, 0x7632, R3 ;  /* 0x000076322f037816 */ /* 0x001fca0000000003 */
[----:B------:R-:W-:Y:S01]  /*56b0*/  STG.E.U16 desc[UR14][R6.64], R3 ;  /* 0x0000000306007986 */ /* 0x000fe2000c10150e */
[----:B------:R-:W-:Y:S05]  /*56c0*/  EXIT ;  /* 0x000000000000794d */ /* 0x000fea0003800000 */
.L_x_2:
[----:B------:R-:W-:-:S00]  /*56d0*/  BRA `(.L_x_2) ;  /* 0xfffffffc00fc7947 */ /* 0x000fc0000383ffff */
[----:B------:R-:W-:-:S00]  /*56e0*/  NOP ;  /* 0x0000000000007918 */ /* 0x000fc00000000000 */
        /* <DEDUP_REMOVED lines=9> */
.L_x_3:


//--------------------- .nv.shared.matmul_kernel  --------------------------
	.section	.nv.shared.matmul_kernel,"aw",@nobits
	.sectionflags	@""
	.align	16
	.zero		1024


//--------------------- .nv.shared.reserved.0     --------------------------
	.section	.nv.shared.reserved.0,"aw",@nobits
	.weak		__nv_reservedSMEM_offset_0_alias
	.size		__nv_reservedSMEM_offset_0_alias, 0, 0
	.other		__nv_reservedSMEM_offset_0_alias,@"STO_CUDA_RESERVED_SHARED STV_DEFAULT"
__nv_reservedSMEM_offset_0_alias:
	.zero		0


//--------------------- .nv.constant0.matmul_kernel --------------------------
	.section	.nv.constant0.matmul_kernel,"a",@progbits
	.sectionflags	@""
	.align	4
.nv.constant0.matmul_kernel:
	.zero		608


//--------------------- SYMBOLS --------------------------

	.type		.nv.reservedSmem.offset0,@object
	.size		.nv.reservedSmem.offset0,0x4
